//
// Generated by NVIDIA NVVM Compiler
//
// Compiler Build ID: CL-36424714
// Cuda compilation tools, release 13.0, V13.0.88
// Based on NVVM 20.0.0
//

.version 9.0
.target sm_100
.address_size 64

	// .globl	_Z14to_mont_kernelPmi18MontgomeryModArith

.visible .entry _Z14to_mont_kernelPmi18MontgomeryModArith(
	.param .u64 .ptr .align 1 _Z14to_mont_kernelPmi18MontgomeryModArith_param_0,
	.param .u32 _Z14to_mont_kernelPmi18MontgomeryModArith_param_1,
	.param .align 8 .b8 _Z14to_mont_kernelPmi18MontgomeryModArith_param_2[32]
)
{
	.reg .pred 	%p<3>;
	.reg .b32 	%r<6>;
	.reg .b64 	%rd<19>;

	ld.param.u64 	%rd5, [_Z14to_mont_kernelPmi18MontgomeryModArith_param_2+24];
	ld.param.u64 	%rd4, [_Z14to_mont_kernelPmi18MontgomeryModArith_param_2+16];
	ld.param.u64 	%rd2, [_Z14to_mont_kernelPmi18MontgomeryModArith_param_2];
	ld.param.u64 	%rd1, [_Z14to_mont_kernelPmi18MontgomeryModArith_param_0];
	ld.param.u32 	%r2, [_Z14to_mont_kernelPmi18MontgomeryModArith_param_1];
	mov.u32 	%r3, %ctaid.x;
	mov.u32 	%r4, %ntid.x;
	mov.u32 	%r5, %tid.x;
	mad.lo.s32 	%r1, %r3, %r4, %r5;
	setp.ge.s32 	%p1, %r1, %r2;
	@%p1 bra 	$L__BB0_2;
	cvta.to.global.u64 	%rd6, %rd1;
	mul.wide.s32 	%rd7, %r1, 8;
	add.s64 	%rd8, %rd6, %rd7;
	ld.global.u64 	%rd9, [%rd8];
	mul.hi.u64 	%rd10, %rd9, %rd4;
	mul.lo.s64 	%rd11, %rd9, %rd4;
	mul.lo.s64 	%rd12, %rd5, %rd11;
	mul.lo.s64 	%rd13, %rd12, %rd2;
	mul.hi.u64 	%rd14, %rd12, %rd2;
	add.cc.s64 	%rd15, %rd13, %rd11;
	addc.cc.s64 	%rd16, %rd14, %rd10;
	setp.lt.u64 	%p2, %rd16, %rd2;
	selp.b64 	%rd17, 0, %rd2, %p2;
	sub.s64 	%rd18, %rd16, %rd17;
	st.global.u64 	[%rd8], %rd18;
$L__BB0_2:
	ret;

}
	// .globl	_Z16from_mont_kernelPmi18MontgomeryModArith
.visible .entry _Z16from_mont_kernelPmi18MontgomeryModArith(
	.param .u64 .ptr .align 1 _Z16from_mont_kernelPmi18MontgomeryModArith_param_0,
	.param .u32 _Z16from_mont_kernelPmi18MontgomeryModArith_param_1,
	.param .align 8 .b8 _Z16from_mont_kernelPmi18MontgomeryModArith_param_2[32]
)
{
	.reg .pred 	%p<3>;
	.reg .b32 	%r<6>;
	.reg .b64 	%rd<17>;

	ld.param.u64 	%rd5, [_Z16from_mont_kernelPmi18MontgomeryModArith_param_2+24];
	ld.param.u64 	%rd2, [_Z16from_mont_kernelPmi18MontgomeryModArith_param_2];
	ld.param.u64 	%rd1, [_Z16from_mont_kernelPmi18MontgomeryModArith_param_0];
	ld.param.u32 	%r2, [_Z16from_mont_kernelPmi18MontgomeryModArith_param_1];
	mov.u32 	%r3, %ctaid.x;
	mov.u32 	%r4, %ntid.x;
	mov.u32 	%r5, %tid.x;
	mad.lo.s32 	%r1, %r3, %r4, %r5;
	setp.ge.s32 	%p1, %r1, %r2;
	@%p1 bra 	$L__BB1_2;
	cvta.to.global.u64 	%rd6, %rd1;
	mul.wide.s32 	%rd7, %r1, 8;
	add.s64 	%rd8, %rd6, %rd7;
	ld.global.u64 	%rd9, [%rd8];
	mul.lo.s64 	%rd10, %rd9, %rd5;
	mul.lo.s64 	%rd11, %rd10, %rd2;
	mul.hi.u64 	%rd12, %rd10, %rd2;
	add.cc.s64 	%rd13, %rd11, %rd9;
	addc.cc.s64 	%rd14, %rd12, 0;
	setp.lt.u64 	%p2, %rd14, %rd2;
	selp.b64 	%rd15, 0, %rd2, %p2;
	sub.s64 	%rd16, %rd14, %rd15;
	st.global.u64 	[%rd8], %rd16;
$L__BB1_2:
	ret;

}
	// .globl	_Z18bit_reverse_kernelPmi
.visible .entry _Z18bit_reverse_kernelPmi(
	.param .u64 .ptr .align 1 _Z18bit_reverse_kernelPmi_param_0,
	.param .u32 _Z18bit_reverse_kernelPmi_param_1
)
{
	.reg .pred 	%p<5>;
	.reg .b32 	%r<22>;
	.reg .b64 	%rd<9>;

	ld.param.u64 	%rd1, [_Z18bit_reverse_kernelPmi_param_0];
	ld.param.u32 	%r10, [_Z18bit_reverse_kernelPmi_param_1];
	mov.u32 	%r11, %ctaid.x;
	mov.u32 	%r12, %ntid.x;
	mov.u32 	%r13, %tid.x;
	mad.lo.s32 	%r1, %r11, %r12, %r13;
	setp.ge.s32 	%p1, %r1, %r10;
	@%p1 bra 	$L__BB2_6;
	shr.s32 	%r18, %r10, 1;
	setp.lt.s32 	%p2, %r18, 1;
	mov.b32 	%r21, 0;
	@%p2 bra 	$L__BB2_4;
	mov.b32 	%r21, 0;
	mov.u32 	%r19, %r1;
$L__BB2_3:
	shl.b32 	%r16, %r21, 1;
	and.b32  	%r17, %r19, 1;
	or.b32  	%r21, %r17, %r16;
	shr.s32 	%r19, %r19, 1;
	shr.u32 	%r8, %r18, 1;
	setp.gt.u32 	%p3, %r18, 1;
	mov.u32 	%r18, %r8;
	@%p3 bra 	$L__BB2_3;
$L__BB2_4:
	setp.ge.s32 	%p4, %r1, %r21;
	@%p4 bra 	$L__BB2_6;
	cvta.to.global.u64 	%rd2, %rd1;
	mul.wide.s32 	%rd3, %r1, 8;
	add.s64 	%rd4, %rd2, %rd3;
	ld.global.u64 	%rd5, [%rd4];
	mul.wide.s32 	%rd6, %r21, 8;
	add.s64 	%rd7, %rd2, %rd6;
	ld.global.u64 	%rd8, [%rd7];
	st.global.u64 	[%rd4], %rd8;
	st.global.u64 	[%rd7], %rd5;
$L__BB2_6:
	ret;

}
	// .globl	_Z10ntt_kernelPmiiS_18MontgomeryModArithi
.visible .entry _Z10ntt_kernelPmiiS_18MontgomeryModArithi(
	.param .u64 .ptr .align 1 _Z10ntt_kernelPmiiS_18MontgomeryModArithi_param_0,
	.param .u32 _Z10ntt_kernelPmiiS_18MontgomeryModArithi_param_1,
	.param .u32 _Z10ntt_kernelPmiiS_18MontgomeryModArithi_param_2,
	.param .u64 .ptr .align 1 _Z10ntt_kernelPmiiS_18MontgomeryModArithi_param_3,
	.param .align 8 .b8 _Z10ntt_kernelPmiiS_18MontgomeryModArithi_param_4[32],
	.param .u32 _Z10ntt_kernelPmiiS_18MontgomeryModArithi_param_5
)
{
	.reg .pred 	%p<5>;
	.reg .b32 	%r<18>;
	.reg .b64 	%rd<33>;

	ld.param.u64 	%rd6, [_Z10ntt_kernelPmiiS_18MontgomeryModArithi_param_4+24];
	ld.param.u64 	%rd3, [_Z10ntt_kernelPmiiS_18MontgomeryModArithi_param_4];
	ld.param.u64 	%rd1, [_Z10ntt_kernelPmiiS_18MontgomeryModArithi_param_0];
	ld.param.u32 	%r5, [_Z10ntt_kernelPmiiS_18MontgomeryModArithi_param_1];
	ld.param.u32 	%r3, [_Z10ntt_kernelPmiiS_18MontgomeryModArithi_param_2];
	ld.param.u64 	%rd2, [_Z10ntt_kernelPmiiS_18MontgomeryModArithi_param_3];
	ld.param.u32 	%r4, [_Z10ntt_kernelPmiiS_18MontgomeryModArithi_param_5];
	mov.u32 	%r6, %ctaid.x;
	mov.u32 	%r7, %ntid.x;
	mov.u32 	%r8, %tid.x;
	mad.lo.s32 	%r1, %r6, %r7, %r8;
	div.s32 	%r9, %r5, %r3;
	shr.u32 	%r10, %r3, 31;
	add.s32 	%r11, %r3, %r10;
	shr.s32 	%r2, %r11, 1;
	mul.lo.s32 	%r12, %r9, %r2;
	setp.ge.s32 	%p1, %r1, %r12;
	@%p1 bra 	$L__BB3_2;
	cvta.to.global.u64 	%rd7, %rd1;
	cvta.to.global.u64 	%rd8, %rd2;
	div.s32 	%r13, %r1, %r2;
	mul.lo.s32 	%r14, %r13, %r2;
	sub.s32 	%r15, %r1, %r14;
	add.s32 	%r16, %r15, %r4;
	mul.wide.s32 	%rd9, %r16, 8;
	add.s64 	%rd10, %rd8, %rd9;
	ld.global.u64 	%rd11, [%rd10];
	mad.lo.s32 	%r17, %r13, %r3, %r15;
	mul.wide.s32 	%rd12, %r17, 8;
	add.s64 	%rd13, %rd7, %rd12;
	ld.global.u64 	%rd14, [%rd13];
	mul.wide.s32 	%rd15, %r2, 8;
	add.s64 	%rd16, %rd13, %rd15;
	ld.global.u64 	%rd17, [%rd16];
	mul.hi.u64 	%rd18, %rd17, %rd11;
	mul.lo.s64 	%rd19, %rd17, %rd11;
	mul.lo.s64 	%rd20, %rd6, %rd19;
	mul.lo.s64 	%rd21, %rd20, %rd3;
	mul.hi.u64 	%rd22, %rd20, %rd3;
	add.cc.s64 	%rd23, %rd21, %rd19;
	addc.cc.s64 	%rd24, %rd22, %rd18;
	setp.lt.u64 	%p2, %rd24, %rd3;
	selp.b64 	%rd25, 0, %rd3, %p2;
	sub.s64 	%rd26, %rd24, %rd25;
	add.s64 	%rd27, %rd26, %rd14;
	setp.lt.u64 	%p3, %rd27, %rd3;
	selp.b64 	%rd28, 0, %rd3, %p3;
	sub.s64 	%rd29, %rd27, %rd28;
	st.global.u64 	[%rd13], %rd29;
	setp.lt.u64 	%p4, %rd14, %rd26;
	selp.b64 	%rd30, %rd3, 0, %p4;
	sub.s64 	%rd31, %rd14, %rd26;
	add.s64 	%rd32, %rd31, %rd30;
	st.global.u64 	[%rd16], %rd32;
$L__BB3_2:
	ret;

}
	// .globl	_Z20inv_ntt_final_kernelPmim18MontgomeryModArith
.visible .entry _Z20inv_ntt_final_kernelPmim18MontgomeryModArith(
	.param .u64 .ptr .align 1 _Z20inv_ntt_final_kernelPmim18MontgomeryModArith_param_0,
	.param .u32 _Z20inv_ntt_final_kernelPmim18MontgomeryModArith_param_1,
	.param .u64 _Z20inv_ntt_final_kernelPmim18MontgomeryModArith_param_2,
	.param .align 8 .b8 _Z20inv_ntt_final_kernelPmim18MontgomeryModArith_param_3[32]
)
{
	.reg .pred 	%p<3>;
	.reg .b32 	%r<6>;
	.reg .b64 	%rd<20>;

	ld.param.u64 	%rd6, [_Z20inv_ntt_final_kernelPmim18MontgomeryModArith_param_3+24];
	ld.param.u64 	%rd3, [_Z20inv_ntt_final_kernelPmim18MontgomeryModArith_param_3];
	ld.param.u64 	%rd1, [_Z20inv_ntt_final_kernelPmim18MontgomeryModArith_param_0];
	ld.param.u32 	%r2, [_Z20inv_ntt_final_kernelPmim18MontgomeryModArith_param_1];
	ld.param.u64 	%rd2, [_Z20inv_ntt_final_kernelPmim18MontgomeryModArith_param_2];
	mov.u32 	%r3, %ctaid.x;
	mov.u32 	%r4, %ntid.x;
	mov.u32 	%r5, %tid.x;
	mad.lo.s32 	%r1, %r3, %r4, %r5;
	setp.ge.s32 	%p1, %r1, %r2;
	@%p1 bra 	$L__BB4_2;
	cvta.to.global.u64 	%rd7, %rd1;
	mul.wide.s32 	%rd8, %r1, 8;
	add.s64 	%rd9, %rd7, %rd8;
	ld.global.u64 	%rd10, [%rd9];
	mul.hi.u64 	%rd11, %rd10, %rd2;
	mul.lo.s64 	%rd12, %rd10, %rd2;
	mul.lo.s64 	%rd13, %rd6, %rd12;
	mul.lo.s64 	%rd14, %rd13, %rd3;
	mul.hi.u64 	%rd15, %rd13, %rd3;
	add.cc.s64 	%rd16, %rd14, %rd12;
	addc.cc.s64 	%rd17, %rd15, %rd11;
	setp.lt.u64 	%p2, %rd17, %rd3;
	selp.b64 	%rd18, 0, %rd3, %p2;
	sub.s64 	%rd19, %rd17, %rd18;
	st.global.u64 	[%rd9], %rd19;
$L__BB4_2:
	ret;

}
	// .globl	_Z20pointwise_mul_kernelPmPKmS1_i18MontgomeryModArith
.visible .entry _Z20pointwise_mul_kernelPmPKmS1_i18MontgomeryModArith(
	.param .u64 .ptr .align 1 _Z20pointwise_mul_kernelPmPKmS1_i18MontgomeryModArith_param_0,
	.param .u64 .ptr .align 1 _Z20pointwise_mul_kernelPmPKmS1_i18MontgomeryModArith_param_1,
	.param .u64 .ptr .align 1 _Z20pointwise_mul_kernelPmPKmS1_i18MontgomeryModArith_param_2,
	.param .u32 _Z20pointwise_mul_kernelPmPKmS1_i18MontgomeryModArith_param_3,
	.param .align 8 .b8 _Z20pointwise_mul_kernelPmPKmS1_i18MontgomeryModArith_param_4[32]
)
{
	.reg .pred 	%p<3>;
	.reg .b32 	%r<6>;
	.reg .b64 	%rd<26>;

	ld.param.u64 	%rd7, [_Z20pointwise_mul_kernelPmPKmS1_i18MontgomeryModArith_param_4+24];
	ld.param.u64 	%rd4, [_Z20pointwise_mul_kernelPmPKmS1_i18MontgomeryModArith_param_4];
	ld.param.u64 	%rd1, [_Z20pointwise_mul_kernelPmPKmS1_i18MontgomeryModArith_param_0];
	ld.param.u64 	%rd2, [_Z20pointwise_mul_kernelPmPKmS1_i18MontgomeryModArith_param_1];
	ld.param.u64 	%rd3, [_Z20pointwise_mul_kernelPmPKmS1_i18MontgomeryModArith_param_2];
	ld.param.u32 	%r2, [_Z20pointwise_mul_kernelPmPKmS1_i18MontgomeryModArith_param_3];
	mov.u32 	%r3, %ctaid.x;
	mov.u32 	%r4, %ntid.x;
	mov.u32 	%r5, %tid.x;
	mad.lo.s32 	%r1, %r3, %r4, %r5;
	setp.ge.s32 	%p1, %r1, %r2;
	@%p1 bra 	$L__BB5_2;
	cvta.to.global.u64 	%rd8, %rd1;
	cvta.to.global.u64 	%rd9, %rd2;
	cvta.to.global.u64 	%rd10, %rd3;
	mul.wide.s32 	%rd11, %r1, 8;
	add.s64 	%rd12, %rd9, %rd11;
	ld.global.u64 	%rd13, [%rd12];
	add.s64 	%rd14, %rd10, %rd11;
	ld.global.u64 	%rd15, [%rd14];
	mul.hi.u64 	%rd16, %rd15, %rd13;
	mul.lo.s64 	%rd17, %rd15, %rd13;
	mul.lo.s64 	%rd18, %rd7, %rd17;
	mul.lo.s64 	%rd19, %rd18, %rd4;
	mul.hi.u64 	%rd20, %rd18, %rd4;
	add.cc.s64 	%rd21, %rd19, %rd17;
	addc.cc.s64 	%rd22, %rd20, %rd16;
	setp.lt.u64 	%p2, %rd22, %rd4;
	selp.b64 	%rd23, 0, %rd4, %p2;
	sub.s64 	%rd24, %rd22, %rd23;
	add.s64 	%rd25, %rd8, %rd11;
	st.global.u64 	[%rd25], %rd24;
$L__BB5_2:
	ret;

}


// ===== COMPILED SASS (sm_100) =====

	.target	sm_100

	.elftype	@"ET_EXEC"


//--------------------- .note.nv.tkinfo           --------------------------
	.section	.note.nv.tkinfo,"",@"SHT_NOTE"
	.sectionflags	@"SHF_NOTE_NV_TKINFO"
	.tkinfo
        /*0018*/ 	.word	0x00000002
        /*0030*/ 	.string	""
        /*0030*/ 	.string	"ptxas"
        /*0030*/ 	.string	"Cuda compilation tools, release 13.0, V13.0.88"
        /*0030*/ 	.string	"Build cuda_13.0.r13.0/compiler.36424714_0"
        /*0030*/ 	.string	"-arch sm_100 -m 64 "



//--------------------- .note.nv.cuinfo           --------------------------
	.section	.note.nv.cuinfo,"",@"SHT_NOTE"
	.sectionflags	@"SHF_NOTE_NV_CUINFO"
        /*0018*/ 	.short	0x0002
        /*001a*/ 	.short	0x0064
        /*001c*/ 	.short	0x0082
	.zero		2


//--------------------- .nv.info                  --------------------------
	.section	.nv.info,"",@"SHT_CUDA_INFO"
	.align	4


	//----- nvinfo : EIATTR_REGCOUNT
	.align		4
        /*0000*/ 	.byte	0x04, 0x2f
        /*0002*/ 	.short	(.L_1 - .L_0)
	.align		4
.L_0:
        /*0004*/ 	.word	index@(_Z14to_mont_kernelPmi18MontgomeryModArith)
        /*0008*/ 	.word	0x00000016


	//----- nvinfo : EIATTR_FRAME_SIZE
	.align		4
.L_1:
        /*000c*/ 	.byte	0x04, 0x11
        /*000e*/ 	.short	(.L_3 - .L_2)
	.align		4
.L_2:
        /*0010*/ 	.word	index@(_Z14to_mont_kernelPmi18MontgomeryModArith)
        /*0014*/ 	.word	0x00000000


	//----- nvinfo : EIATTR_REGCOUNT
	.align		4
.L_3:
        /*0018*/ 	.byte	0x04, 0x2f
        /*001a*/ 	.short	(.L_5 - .L_4)
	.align		4
.L_4:
        /*001c*/ 	.word	index@(_Z16from_mont_kernelPmi18MontgomeryModArith)
        /*0020*/ 	.word	0x00000014


	//----- nvinfo : EIATTR_FRAME_SIZE
	.align		4
.L_5:
        /*0024*/ 	.byte	0x04, 0x11
        /*0026*/ 	.short	(.L_7 - .L_6)
	.align		4
.L_6:
        /*0028*/ 	.word	index@(_Z16from_mont_kernelPmi18MontgomeryModArith)
        /*002c*/ 	.word	0x00000000


	//----- nvinfo : EIATTR_REGCOUNT
	.align		4
.L_7:
        /*0030*/ 	.byte	0x04, 0x2f
        /*0032*/ 	.short	(.L_9 - .L_8)
	.align		4
.L_8:
        /*0034*/ 	.word	index@(_Z18bit_reverse_kernelPmi)
        /*0038*/ 	.word	0x0000000c


	//----- nvinfo : EIATTR_FRAME_SIZE
	.align		4
.L_9:
        /*003c*/ 	.byte	0x04, 0x11
        /*003e*/ 	.short	(.L_11 - .L_10)
	.align		4
.L_10:
        /*0040*/ 	.word	index@(_Z18bit_reverse_kernelPmi)
        /*0044*/ 	.word	0x00000000


	//----- nvinfo : EIATTR_REGCOUNT
	.align		4
.L_11:
        /*0048*/ 	.byte	0x04, 0x2f
        /*004a*/ 	.short	(.L_13 - .L_12)
	.align		4
.L_12:
        /*004c*/ 	.word	index@(_Z10ntt_kernelPmiiS_18MontgomeryModArithi)
        /*0050*/ 	.word	0x0000001c


	//----- nvinfo : EIATTR_FRAME_SIZE
	.align		4
.L_13:
        /*0054*/ 	.byte	0x04, 0x11
        /*0056*/ 	.short	(.L_15 - .L_14)
	.align		4
.L_14:
        /*0058*/ 	.word	index@(_Z10ntt_kernelPmiiS_18MontgomeryModArithi)
        /*005c*/ 	.word	0x00000000


	//----- nvinfo : EIATTR_REGCOUNT
	.align		4
.L_15:
        /*0060*/ 	.byte	0x04, 0x2f
        /*0062*/ 	.short	(.L_17 - .L_16)
	.align		4
.L_16:
        /*0064*/ 	.word	index@(_Z20inv_ntt_final_kernelPmim18MontgomeryModArith)
        /*0068*/ 	.word	0x00000018


	//----- nvinfo : EIATTR_FRAME_SIZE
	.align		4
.L_17:
        /*006c*/ 	.byte	0x04, 0x11
        /*006e*/ 	.short	(.L_19 - .L_18)
	.align		4
.L_18:
        /*0070*/ 	.word	index@(_Z20inv_ntt_final_kernelPmim18MontgomeryModArith)
        /*0074*/ 	.word	0x00000000


	//----- nvinfo : EIATTR_REGCOUNT
	.align		4
.L_19:
        /*0078*/ 	.byte	0x04, 0x2f
        /*007a*/ 	.short	(.L_21 - .L_20)
	.align		4
.L_20:
        /*007c*/ 	.word	index@(_Z20pointwise_mul_kernelPmPKmS1_i18MontgomeryModArith)
        /*0080*/ 	.word	0x00000016


	//----- nvinfo : EIATTR_FRAME_SIZE
	.align		4
.L_21:
        /*0084*/ 	.byte	0x04, 0x11
        /*0086*/ 	.short	(.L_23 - .L_22)
	.align		4
.L_22:
        /*0088*/ 	.word	index@(_Z20pointwise_mul_kernelPmPKmS1_i18MontgomeryModArith)
        /*008c*/ 	.word	0x00000000


	//----- nvinfo : EIATTR_MIN_STACK_SIZE
	.align		4
.L_23:
        /*0090*/ 	.byte	0x04, 0x12
        /*0092*/ 	.short	(.L_25 - .L_24)
	.align		4
.L_24:
        /*0094*/ 	.word	index@(_Z20pointwise_mul_kernelPmPKmS1_i18MontgomeryModArith)
        /*0098*/ 	.word	0x00000000


	//----- nvinfo : EIATTR_MIN_STACK_SIZE
	.align		4
.L_25:
        /*009c*/ 	.byte	0x04, 0x12
        /*009e*/ 	.short	(.L_27 - .L_26)
	.align		4
.L_26:
        /*00a0*/ 	.word	index@(_Z20inv_ntt_final_kernelPmim18MontgomeryModArith)
        /*00a4*/ 	.word	0x00000000


	//----- nvinfo : EIATTR_MIN_STACK_SIZE
	.align		4
.L_27:
        /*00a8*/ 	.byte	0x04, 0x12
        /*00aa*/ 	.short	(.L_29 - .L_28)
	.align		4
.L_28:
        /*00ac*/ 	.word	index@(_Z10ntt_kernelPmiiS_18MontgomeryModArithi)
        /*00b0*/ 	.word	0x00000000


	//----- nvinfo : EIATTR_MIN_STACK_SIZE
	.align		4
.L_29:
        /*00b4*/ 	.byte	0x04, 0x12
        /*00b6*/ 	.short	(.L_31 - .L_30)
	.align		4
.L_30:
        /*00b8*/ 	.word	index@(_Z18bit_reverse_kernelPmi)
        /*00bc*/ 	.word	0x00000000


	//----- nvinfo : EIATTR_MIN_STACK_SIZE
	.align		4
.L_31:
        /*00c0*/ 	.byte	0x04, 0x12
        /*00c2*/ 	.short	(.L_33 - .L_32)
	.align		4
.L_32:
        /*00c4*/ 	.word	index@(_Z16from_mont_kernelPmi18MontgomeryModArith)
        /*00c8*/ 	.word	0x00000000


	//----- nvinfo : EIATTR_MIN_STACK_SIZE
	.align		4
.L_33:
        /*00cc*/ 	.byte	0x04, 0x12
        /*00ce*/ 	.short	(.L_35 - .L_34)
	.align		4
.L_34:
        /*00d0*/ 	.word	index@(_Z14to_mont_kernelPmi18MontgomeryModArith)
        /*00d4*/ 	.word	0x00000000
.L_35:


//--------------------- .nv.compat                --------------------------
	.section	.nv.compat,"",@"SHT_CUDA_COMPAT_INFO"
	.align	4
        /*0000*/ 	.byte	0x02, 0x09, 0x00, 0x00, 0x02, 0x02, 0x01, 0x00, 0x02, 0x05, 0x05, 0x00, 0x03, 0x07, 0x01, 0x01
        /*0010*/ 	.byte	0x02, 0x03, 0x00, 0x00, 0x02, 0x06, 0x01, 0x00, 0x04, 0x0b, 0x08, 0x00, 0x09, 0x00, 0x00, 0x00
        /*0020*/ 	.byte	0x00, 0x00, 0x00, 0x00


//--------------------- .nv.info._Z20pointwise_mul_kernelPmPKmS1_i18MontgomeryModArith --------------------------
	.section	.nv.info._Z20pointwise_mul_kernelPmPKmS1_i18MontgomeryModArith,"",@"SHT_CUDA_INFO"
	.sectionflags	@""
	.align	4


	//----- nvinfo : EIATTR_CUDA_API_VERSION
	.align		4
        /*0000*/ 	.byte	0x04, 0x37
        /*0002*/ 	.short	(.L_37 - .L_36)
.L_36:
        /*0004*/ 	.word	0x00000082


	//----- nvinfo : EIATTR_KPARAM_INFO
	.align		4
.L_37:
        /*0008*/ 	.byte	0x04, 0x17
        /*000a*/ 	.short	(.L_39 - .L_38)
.L_38:
        /*000c*/ 	.word	0x00000000
        /*0010*/ 	.short	0x0004
        /*0012*/ 	.short	0x0020
        /*0014*/ 	.byte	0x00, 0xf0, 0x81, 0x00


	//----- nvinfo : EIATTR_KPARAM_INFO
	.align		4
.L_39:
        /*0018*/ 	.byte	0x04, 0x17
        /*001a*/ 	.short	(.L_41 - .L_40)
.L_40:
        /*001c*/ 	.word	0x00000000
        /*0020*/ 	.short	0x0003
        /*0022*/ 	.short	0x0018
        /*0024*/ 	.byte	0x00, 0xf0, 0x11, 0x00


	//----- nvinfo : EIATTR_KPARAM_INFO
	.align		4
.L_41:
        /*0028*/ 	.byte	0x04, 0x17
        /*002a*/ 	.short	(.L_43 - .L_42)
.L_42:
        /*002c*/ 	.word	0x00000000
        /*0030*/ 	.short	0x0002
        /*0032*/ 	.short	0x0010
        /*0034*/ 	.byte	0x00, 0xf5, 0x21, 0x00


	//----- nvinfo : EIATTR_KPARAM_INFO
	.align		4
.L_43:
        /*0038*/ 	.byte	0x04, 0x17
        /*003a*/ 	.short	(.L_45 - .L_44)
.L_44:
        /*003c*/ 	.word	0x00000000
        /*0040*/ 	.short	0x0001
        /*0042*/ 	.short	0x0008
        /*0044*/ 	.byte	0x00, 0xf5, 0x21, 0x00


	//----- nvinfo : EIATTR_KPARAM_INFO
	.align		4
.L_45:
        /*0048*/ 	.byte	0x04, 0x17
        /*004a*/ 	.short	(.L_47 - .L_46)
.L_46:
        /*004c*/ 	.word	0x00000000
        /*0050*/ 	.short	0x0000
        /*0052*/ 	.short	0x0000
        /*0054*/ 	.byte	0x00, 0xf5, 0x21, 0x00


	//----- nvinfo : EIATTR_SPARSE_MMA_MASK
	.align		4
.L_47:
        /*0058*/ 	.byte	0x03, 0x50
        /*005a*/ 	.short	0x0000


	//----- nvinfo : EIATTR_MAXREG_COUNT
	.align		4
        /*005c*/ 	.byte	0x03, 0x1b
        /*005e*/ 	.short	0x00ff


	//----- nvinfo : EIATTR_MERCURY_ISA_VERSION
	.align		4
        /*0060*/ 	.byte	0x03, 0x5f
        /*0062*/ 	.short	0x0101


	//----- nvinfo : EIATTR_VRC_CTA_INIT_COUNT
	.align		4
        /*0064*/ 	.byte	0x02, 0x4a
	.zero		1
	.zero		1


	//----- nvinfo : EIATTR_EXIT_INSTR_OFFSETS
	.align		4
        /*0068*/ 	.byte	0x04, 0x1c
        /*006a*/ 	.short	(.L_49 - .L_48)


	//   ....[0]....
.L_48:
        /*006c*/ 	.word	0x00000070


	//   ....[1]....
        /*0070*/ 	.word	0x00000300


	//----- nvinfo : EIATTR_CBANK_PARAM_SIZE
	.align		4
.L_49:
        /*0074*/ 	.byte	0x03, 0x19
        /*0076*/ 	.short	0x0040


	//----- nvinfo : EIATTR_PARAM_CBANK
	.align		4
        /*0078*/ 	.byte	0x04, 0x0a
        /*007a*/ 	.short	(.L_51 - .L_50)
	.align		4
.L_50:
        /*007c*/ 	.word	index@(.nv.constant0._Z20pointwise_mul_kernelPmPKmS1_i18MontgomeryModArith)
        /*0080*/ 	.short	0x0380
        /*0082*/ 	.short	0x0040


	//----- nvinfo : EIATTR_SW_WAR
	.align		4
.L_51:
        /*0084*/ 	.byte	0x04, 0x36
        /*0086*/ 	.short	(.L_53 - .L_52)
.L_52:
        /*0088*/ 	.word	0x00000008
.L_53:


//--------------------- .nv.info._Z20inv_ntt_final_kernelPmim18MontgomeryModArith --------------------------
	.section	.nv.info._Z20inv_ntt_final_kernelPmim18MontgomeryModArith,"",@"SHT_CUDA_INFO"
	.sectionflags	@""
	.align	4


	//----- nvinfo : EIATTR_CUDA_API_VERSION
	.align		4
        /*0000*/ 	.byte	0x04, 0x37
        /*0002*/ 	.short	(.L_55 - .L_54)
.L_54:
        /*0004*/ 	.word	0x00000082


	//----- nvinfo : EIATTR_KPARAM_INFO
	.align		4
.L_55:
        /*0008*/ 	.byte	0x04, 0x17
        /*000a*/ 	.short	(.L_57 - .L_56)
.L_56:
        /*000c*/ 	.word	0x00000000
        /*0010*/ 	.short	0x0003
        /*0012*/ 	.short	0x0018
        /*0014*/ 	.byte	0x00, 0xf0, 0x81, 0x00


	//----- nvinfo : EIATTR_KPARAM_INFO
	.align		4
.L_57:
        /*0018*/ 	.byte	0x04, 0x17
        /*001a*/ 	.short	(.L_59 - .L_58)
.L_58:
        /*001c*/ 	.word	0x00000000
        /*0020*/ 	.short	0x0002
        /*0022*/ 	.short	0x0010
        /*0024*/ 	.byte	0x00, 0xf0, 0x21, 0x00


	//----- nvinfo : EIATTR_KPARAM_INFO
	.align		4
.L_59:
        /*0028*/ 	.byte	0x04, 0x17
        /*002a*/ 	.short	(.L_61 - .L_60)
.L_60:
        /*002c*/ 	.word	0x00000000
        /*0030*/ 	.short	0x0001
        /*0032*/ 	.short	0x0008
        /*0034*/ 	.byte	0x00, 0xf0, 0x11, 0x00


	//----- nvinfo : EIATTR_KPARAM_INFO
	.align		4
.L_61:
        /*0038*/ 	.byte	0x04, 0x17
        /*003a*/ 	.short	(.L_63 - .L_62)
.L_62:
        /*003c*/ 	.word	0x00000000
        /*0040*/ 	.short	0x0000
        /*0042*/ 	.short	0x0000
        /*0044*/ 	.byte	0x00, 0xf5, 0x21, 0x00


	//----- nvinfo : EIATTR_SPARSE_MMA_MASK
	.align		4
.L_63:
        /*0048*/ 	.byte	0x03, 0x50
        /*004a*/ 	.short	0x0000


	//----- nvinfo : EIATTR_MAXREG_COUNT
	.align		4
        /*004c*/ 	.byte	0x03, 0x1b
        /*004e*/ 	.short	0x00ff


	//----- nvinfo : EIATTR_MERCURY_ISA_VERSION
	.align		4
        /*0050*/ 	.byte	0x03, 0x5f
        /*0052*/ 	.short	0x0101


	//----- nvinfo : EIATTR_VRC_CTA_INIT_COUNT
	.align		4
        /*0054*/ 	.byte	0x02, 0x4a
	.zero		1
	.zero		1


	//----- nvinfo : EIATTR_EXIT_INSTR_OFFSETS
	.align		4
        /*0058*/ 	.byte	0x04, 0x1c
        /*005a*/ 	.short	(.L_65 - .L_64)


	//   ....[0]....
.L_64:
        /*005c*/ 	.word	0x00000070


	//   ....[1]....
        /*0060*/ 	.word	0x000002c0


	//----- nvinfo : EIATTR_CBANK_PARAM_SIZE
	.align		4
.L_65:
        /*0064*/ 	.byte	0x03, 0x19
        /*0066*/ 	.short	0x0038


	//----- nvinfo : EIATTR_PARAM_CBANK
	.align		4
        /*0068*/ 	.byte	0x04, 0x0a
        /*006a*/ 	.short	(.L_67 - .L_66)
	.align		4
.L_66:
        /*006c*/ 	.word	index@(.nv.constant0._Z20inv_ntt_final_kernelPmim18MontgomeryModArith)
        /*0070*/ 	.short	0x0380
        /*0072*/ 	.short	0x0038


	//----- nvinfo : EIATTR_SW_WAR
	.align		4
.L_67:
        /*0074*/ 	.byte	0x04, 0x36
        /*0076*/ 	.short	(.L_69 - .L_68)
.L_68:
        /*0078*/ 	.word	0x00000008
.L_69:


//--------------------- .nv.info._Z10ntt_kernelPmiiS_18MontgomeryModArithi --------------------------
	.section	.nv.info._Z10ntt_kernelPmiiS_18MontgomeryModArithi,"",@"SHT_CUDA_INFO"
	.sectionflags	@""
	.align	4


	//----- nvinfo : EIATTR_CUDA_API_VERSION
	.align		4
        /*0000*/ 	.byte	0x04, 0x37
        /*0002*/ 	.short	(.L_71 - .L_70)
.L_70:
        /*0004*/ 	.word	0x00000082


	//----- nvinfo : EIATTR_KPARAM_INFO
	.align		4
.L_71:
        /*0008*/ 	.byte	0x04, 0x17
        /*000a*/ 	.short	(.L_73 - .L_72)
.L_72:
        /*000c*/ 	.word	0x00000000
        /*0010*/ 	.short	0x0005
        /*0012*/ 	.short	0x0038
        /*0014*/ 	.byte	0x00, 0xf0, 0x11, 0x00


	//----- nvinfo : EIATTR_KPARAM_INFO
	.align		4
.L_73:
        /*0018*/ 	.byte	0x04, 0x17
        /*001a*/ 	.short	(.L_75 - .L_74)
.L_74:
        /*001c*/ 	.word	0x00000000
        /*0020*/ 	.short	0x0004
        /*0022*/ 	.short	0x0018
        /*0024*/ 	.byte	0x00, 0xf0, 0x81, 0x00


	//----- nvinfo : EIATTR_KPARAM_INFO
	.align		4
.L_75:
        /*0028*/ 	.byte	0x04, 0x17
        /*002a*/ 	.short	(.L_77 - .L_76)
.L_76:
        /*002c*/ 	.word	0x00000000
        /*0030*/ 	.short	0x0003
        /*0032*/ 	.short	0x0010
        /*0034*/ 	.byte	0x00, 0xf5, 0x21, 0x00


	//----- nvinfo : EIATTR_KPARAM_INFO
	.align		4
.L_77:
        /*0038*/ 	.byte	0x04, 0x17
        /*003a*/ 	.short	(.L_79 - .L_78)
.L_78:
        /*003c*/ 	.word	0x00000000
        /*0040*/ 	.short	0x0002
        /*0042*/ 	.short	0x000c
        /*0044*/ 	.byte	0x00, 0xf0, 0x11, 0x00


	//----- nvinfo : EIATTR_KPARAM_INFO
	.align		4
.L_79:
        /*0048*/ 	.byte	0x04, 0x17
        /*004a*/ 	.short	(.L_81 - .L_80)
.L_80:
        /*004c*/ 	.word	0x00000000
        /*0050*/ 	.short	0x0001
        /*0052*/ 	.short	0x0008
        /*0054*/ 	.byte	0x00, 0xf0, 0x11, 0x00


	//----- nvinfo : EIATTR_KPARAM_INFO
	.align		4
.L_81:
        /*0058*/ 	.byte	0x04, 0x17
        /*005a*/ 	.short	(.L_83 - .L_82)
.L_82:
        /*005c*/ 	.word	0x00000000
        /*0060*/ 	.short	0x0000
        /*0062*/ 	.short	0x0000
        /*0064*/ 	.byte	0x00, 0xf5, 0x21, 0x00


	//----- nvinfo : EIATTR_SPARSE_MMA_MASK
	.align		4
.L_83:
        /*0068*/ 	.byte	0x03, 0x50
        /*006a*/ 	.short	0x0000


	//----- nvinfo : EIATTR_MAXREG_COUNT
	.align		4
        /*006c*/ 	.byte	0x03, 0x1b
        /*006e*/ 	.short	0x00ff


	//----- nvinfo : EIATTR_MERCURY_ISA_VERSION
	.align		4
        /*0070*/ 	.byte	0x03, 0x5f
        /*0072*/ 	.short	0x0101


	//----- nvinfo : EIATTR_VRC_CTA_INIT_COUNT
	.align		4
        /*0074*/ 	.byte	0x02, 0x4a
	.zero		1
	.zero		1


	//----- nvinfo : EIATTR_EXIT_INSTR_OFFSETS
	.align		4
        /*0078*/ 	.byte	0x04, 0x1c
        /*007a*/ 	.short	(.L_85 - .L_84)


	//   ....[0]....
.L_84:
        /*007c*/ 	.word	0x00000220


	//   ....[1]....
        /*0080*/ 	.word	0x00000790


	//----- nvinfo : EIATTR_CBANK_PARAM_SIZE
	.align		4
.L_85:
        /*0084*/ 	.byte	0x03, 0x19
        /*0086*/ 	.short	0x003c


	//----- nvinfo : EIATTR_PARAM_CBANK
	.align		4
        /*0088*/ 	.byte	0x04, 0x0a
        /*008a*/ 	.short	(.L_87 - .L_86)
	.align		4
.L_86:
        /*008c*/ 	.word	index@(.nv.constant0._Z10ntt_kernelPmiiS_18MontgomeryModArithi)
        /*0090*/ 	.short	0x0380
        /*0092*/ 	.short	0x003c


	//----- nvinfo : EIATTR_SW_WAR
	.align		4
.L_87:
        /*0094*/ 	.byte	0x04, 0x36
        /*0096*/ 	.short	(.L_89 - .L_88)
.L_88:
        /*0098*/ 	.word	0x00000008
.L_89:


//--------------------- .nv.info._Z18bit_reverse_kernelPmi --------------------------
	.section	.nv.info._Z18bit_reverse_kernelPmi,"",@"SHT_CUDA_INFO"
	.sectionflags	@""
	.align	4


	//----- nvinfo : EIATTR_CUDA_API_VERSION
	.align		4
        /*0000*/ 	.byte	0x04, 0x37
        /*0002*/ 	.short	(.L_91 - .L_90)
.L_90:
        /*0004*/ 	.word	0x00000082


	//----- nvinfo : EIATTR_KPARAM_INFO
	.align		4
.L_91:
        /*0008*/ 	.byte	0x04, 0x17
        /*000a*/ 	.short	(.L_93 - .L_92)
.L_92:
        /*000c*/ 	.word	0x00000000
        /*0010*/ 	.short	0x0001
        /*0012*/ 	.short	0x0008
        /*0014*/ 	.byte	0x00, 0xf0, 0x11, 0x00


	//----- nvinfo : EIATTR_KPARAM_INFO
	.align		4
.L_93:
        /*0018*/ 	.byte	0x04, 0x17
        /*001a*/ 	.short	(.L_95 - .L_94)
.L_94:
        /*001c*/ 	.word	0x00000000
        /*0020*/ 	.short	0x0000
        /*0022*/ 	.short	0x0000
        /*0024*/ 	.byte	0x00, 0xf5, 0x21, 0x00


	//----- nvinfo : EIATTR_SPARSE_MMA_MASK
	.align		4
.L_95:
        /*0028*/ 	.byte	0x03, 0x50
        /*002a*/ 	.short	0x0000


	//----- nvinfo : EIATTR_MAXREG_COUNT
	.align		4
        /*002c*/ 	.byte	0x03, 0x1b
        /*002e*/ 	.short	0x00ff


	//----- nvinfo : EIATTR_MERCURY_ISA_VERSION
	.align		4
        /*0030*/ 	.byte	0x03, 0x5f
        /*0032*/ 	.short	0x0101


	//----- nvinfo : EIATTR_VRC_CTA_INIT_COUNT
	.align		4
        /*0034*/ 	.byte	0x02, 0x4a
	.zero		1
	.zero		1


	//----- nvinfo : EIATTR_EXIT_INSTR_OFFSETS
	.align		4
        /*0038*/ 	.byte	0x04, 0x1c
        /*003a*/ 	.short	(.L_97 - .L_96)


	//   ....[0]....
.L_96:
        /*003c*/ 	.word	0x00000070


	//   ....[1]....
        /*0040*/ 	.word	0x00000160


	//   ....[2]....
        /*0044*/ 	.word	0x000001f0


	//----- nvinfo : EIATTR_CBANK_PARAM_SIZE
	.align		4
.L_97:
        /*0048*/ 	.byte	0x03, 0x19
        /*004a*/ 	.short	0x000c


	//----- nvinfo : EIATTR_PARAM_CBANK
	.align		4
        /*004c*/ 	.byte	0x04, 0x0a
        /*004e*/ 	.short	(.L_99 - .L_98)
	.align		4
.L_98:
        /*0050*/ 	.word	index@(.nv.constant0._Z18bit_reverse_kernelPmi)
        /*0054*/ 	.short	0x0380
        /*0056*/ 	.short	0x000c


	//----- nvinfo : EIATTR_SW_WAR
	.align		4
.L_99:
        /*0058*/ 	.byte	0x04, 0x36
        /*005a*/ 	.short	(.L_101 - .L_100)
.L_100:
        /*005c*/ 	.word	0x00000008
.L_101:


//--------------------- .nv.info._Z16from_mont_kernelPmi18MontgomeryModArith --------------------------
	.section	.nv.info._Z16from_mont_kernelPmi18MontgomeryModArith,"",@"SHT_CUDA_INFO"
	.sectionflags	@""
	.align	4


	//----- nvinfo : EIATTR_CUDA_API_VERSION
	.align		4
        /*0000*/ 	.byte	0x04, 0x37
        /*0002*/ 	.short	(.L_103 - .L_102)
.L_102:
        /*0004*/ 	.word	0x00000082


	//----- nvinfo : EIATTR_KPARAM_INFO
	.align		4
.L_103:
        /*0008*/ 	.byte	0x04, 0x17
        /*000a*/ 	.short	(.L_105 - .L_104)
.L_104:
        /*000c*/ 	.word	0x00000000
        /*0010*/ 	.short	0x0002
        /*0012*/ 	.short	0x0010
        /*0014*/ 	.byte	0x00, 0xf0, 0x81, 0x00


	//----- nvinfo : EIATTR_KPARAM_INFO
	.align		4
.L_105:
        /*0018*/ 	.byte	0x04, 0x17
        /*001a*/ 	.short	(.L_107 - .L_106)
.L_106:
        /*001c*/ 	.word	0x00000000
        /*0020*/ 	.short	0x0001
        /*0022*/ 	.short	0x0008
        /*0024*/ 	.byte	0x00, 0xf0, 0x11, 0x00


	//----- nvinfo : EIATTR_KPARAM_INFO
	.align		4
.L_107:
        /*0028*/ 	.byte	0x04, 0x17
        /*002a*/ 	.short	(.L_109 - .L_108)
.L_108:
        /*002c*/ 	.word	0x00000000
        /*0030*/ 	.short	0x0000
        /*0032*/ 	.short	0x0000
        /*0034*/ 	.byte	0x00, 0xf5, 0x21, 0x00


	//----- nvinfo : EIATTR_SPARSE_MMA_MASK
	.align		4
.L_109:
        /*0038*/ 	.byte	0x03, 0x50
        /*003a*/ 	.short	0x0000


	//----- nvinfo : EIATTR_MAXREG_COUNT
	.align		4
        /*003c*/ 	.byte	0x03, 0x1b
        /*003e*/ 	.short	0x00ff


	//----- nvinfo : EIATTR_MERCURY_ISA_VERSION
	.align		4
        /*0040*/ 	.byte	0x03, 0x5f
        /*0042*/ 	.short	0x0101


	//----- nvinfo : EIATTR_VRC_CTA_INIT_COUNT
	.align		4
        /*0044*/ 	.byte	0x02, 0x4a
	.zero		1
	.zero		1


	//----- nvinfo : EIATTR_EXIT_INSTR_OFFSETS
	.align		4
        /*0048*/ 	.byte	0x04, 0x1c
        /*004a*/ 	.short	(.L_111 - .L_110)


	//   ....[0]....
.L_110:
        /*004c*/ 	.word	0x00000070


	//   ....[1]....
        /*0050*/ 	.word	0x00000240


	//----- nvinfo : EIATTR_CBANK_PARAM_SIZE
	.align		4
.L_111:
        /*0054*/ 	.byte	0x03, 0x19
        /*0056*/ 	.short	0x0030


	//----- nvinfo : EIATTR_PARAM_CBANK
	.align		4
        /*0058*/ 	.byte	0x04, 0x0a
        /*005a*/ 	.short	(.L_113 - .L_112)
	.align		4
.L_112:
        /*005c*/ 	.word	index@(.nv.constant0._Z16from_mont_kernelPmi18MontgomeryModArith)
        /*0060*/ 	.short	0x0380
        /*0062*/ 	.short	0x0030


	//----- nvinfo : EIATTR_SW_WAR
	.align		4
.L_113:
        /*0064*/ 	.byte	0x04, 0x36
        /*0066*/ 	.short	(.L_115 - .L_114)
.L_114:
        /*0068*/ 	.word	0x00000008
.L_115:


//--------------------- .nv.info._Z14to_mont_kernelPmi18MontgomeryModArith --------------------------
	.section	.nv.info._Z14to_mont_kernelPmi18MontgomeryModArith,"",@"SHT_CUDA_INFO"
	.sectionflags	@""
	.align	4


	//----- nvinfo : EIATTR_CUDA_API_VERSION
	.align		4
        /*0000*/ 	.byte	0x04, 0x37
        /*0002*/ 	.short	(.L_117 - .L_116)
.L_116:
        /*0004*/ 	.word	0x00000082


	//----- nvinfo : EIATTR_KPARAM_INFO
	.align		4
.L_117:
        /*0008*/ 	.byte	0x04, 0x17
        /*000a*/ 	.short	(.L_119 - .L_118)
.L_118:
        /*000c*/ 	.word	0x00000000
        /*0010*/ 	.short	0x0002
        /*0012*/ 	.short	0x0010
        /*0014*/ 	.byte	0x00, 0xf0, 0x81, 0x00


	//----- nvinfo : EIATTR_KPARAM_INFO
	.align		4
.L_119:
        /*0018*/ 	.byte	0x04, 0x17
        /*001a*/ 	.short	(.L_121 - .L_120)
.L_120:
        /*001c*/ 	.word	0x00000000
        /*0020*/ 	.short	0x0001
        /*0022*/ 	.short	0x0008
        /*0024*/ 	.byte	0x00, 0xf0, 0x11, 0x00


	//----- nvinfo : EIATTR_KPARAM_INFO
	.align		4
.L_121:
        /*0028*/ 	.byte	0x04, 0x17
        /*002a*/ 	.short	(.L_123 - .L_122)
.L_122:
        /*002c*/ 	.word	0x00000000
        /*0030*/ 	.short	0x0000
        /*0032*/ 	.short	0x0000
        /*0034*/ 	.byte	0x00, 0xf5, 0x21, 0x00


	//----- nvinfo : EIATTR_SPARSE_MMA_MASK
	.align		4
.L_123:
        /*0038*/ 	.byte	0x03, 0x50
        /*003a*/ 	.short	0x0000


	//----- nvinfo : EIATTR_MAXREG_COUNT
	.align		4
        /*003c*/ 	.byte	0x03, 0x1b
        /*003e*/ 	.short	0x00ff


	//----- nvinfo : EIATTR_MERCURY_ISA_VERSION
	.align		4
        /*0040*/ 	.byte	0x03, 0x5f
        /*0042*/ 	.short	0x0101


	//----- nvinfo : EIATTR_VRC_CTA_INIT_COUNT
	.align		4
        /*0044*/ 	.byte	0x02, 0x4a
	.zero		1
	.zero		1


	//----- nvinfo : EIATTR_EXIT_INSTR_OFFSETS
	.align		4
        /*0048*/ 	.byte	0x04, 0x1c
        /*004a*/ 	.short	(.L_125 - .L_124)


	//   ....[0]....
.L_124:
        /*004c*/ 	.word	0x00000070


	//   ....[1]....
        /*0050*/ 	.word	0x000002b0


	//----- nvinfo : EIATTR_CBANK_PARAM_SIZE
	.align		4
.L_125:
        /*0054*/ 	.byte	0x03, 0x19
        /*0056*/ 	.short	0x0030


	//----- nvinfo : EIATTR_PARAM_CBANK
	.align		4
        /*0058*/ 	.byte	0x04, 0x0a
        /*005a*/ 	.short	(.L_127 - .L_126)
	.align		4
.L_126:
        /*005c*/ 	.word	index@(.nv.constant0._Z14to_mont_kernelPmi18MontgomeryModArith)
        /*0060*/ 	.short	0x0380
        /*0062*/ 	.short	0x0030


	//----- nvinfo : EIATTR_SW_WAR
	.align		4
.L_127:
        /*0064*/ 	.byte	0x04, 0x36
        /*0066*/ 	.short	(.L_129 - .L_128)
.L_128:
        /*0068*/ 	.word	0x00000008
.L_129:


//--------------------- .nv.callgraph             --------------------------
	.section	.nv.callgraph,"",@"SHT_CUDA_CALLGRAPH"
	.align	4
	.sectionentsize	8
	.align		4
        /*0000*/ 	.word	0x00000000
	.align		4
        /*0004*/ 	.word	0xffffffff
	.align		4
        /*0008*/ 	.word	0x00000000
	.align		4
        /*000c*/ 	.word	0xfffffffe
	.align		4
        /*0010*/ 	.word	0x00000000
	.align		4
        /*0014*/ 	.word	0xfffffffd
	.align		4
        /*0018*/ 	.word	0x00000000
	.align		4
        /*001c*/ 	.word	0xfffffffc


//--------------------- .text._Z20pointwise_mul_kernelPmPKmS1_i18MontgomeryModArith --------------------------
	.section	.text._Z20pointwise_mul_kernelPmPKmS1_i18MontgomeryModArith,"ax",@progbits
	.align	128
        .global         _Z20pointwise_mul_kernelPmPKmS1_i18MontgomeryModArith
        .type           _Z20pointwise_mul_kernelPmPKmS1_i18MontgomeryModArith,@function
        .size           _Z20pointwise_mul_kernelPmPKmS1_i18MontgomeryModArith,(.L_x_8 - _Z20pointwise_mul_kernelPmPKmS1_i18MontgomeryModArith)
        .other          _Z20pointwise_mul_kernelPmPKmS1_i18MontgomeryModArith,@"STO_CUDA_ENTRY STV_DEFAULT"
_Z20pointwise_mul_kernelPmPKmS1_i18MontgomeryModArith:
.text._Z20pointwise_mul_kernelPmPKmS1_i18MontgomeryModArith:
[----:B------:R-:W-:Y:S01]  /*0000*/  LDC R1, c[0x0][0x37c] ;  /* 0x0000df00ff017b82 */ /* 0x000fe20000000800 */
[----:B------:R-:W0:Y:S07]  /*0010*/  S2R R3, SR_TID.X ;  /* 0x0000000000037919 */ /* 0x000e2e0000002100 */
[----:B------:R-:W0:Y:S01]  /*0020*/  S2UR UR4, SR_CTAID.X ;  /* 0x00000000000479c3 */ /* 0x000e220000002500 */
[----:B------:R-:W1:Y:S07]  /*0030*/  LDCU UR5, c[0x0][0x398] ;  /* 0x00007300ff0577ac */ /* 0x000e6e0008000800 */
[----:B------:R-:W0:Y:S02]  /*0040*/  LDC R0, c[0x0][0x360] ;  /* 0x0000d800ff007b82 */ /* 0x000e240000000800 */
[----:B0-----:R-:W-:-:S05]  /*0050*/  IMAD R0, R0, UR4, R3 ;  /* 0x0000000400007c24 */ /* 0x001fca000f8e0203 */
[----:B-1----:R-:W-:-:S13]  /*0060*/  ISETP.GE.AND P0, PT, R0, UR5, PT ;  /* 0x0000000500007c0c */ /* 0x002fda000bf06270 */
[----:B------:R-:W-:Y:S05]  /*0070*/  @P0 EXIT ;  /* 0x000000000000094d */ /* 0x000fea0003800000 */
[----:B------:R-:W0:Y:S01]  /*0080*/  LDC.64 R6, c[0x0][0x390] ;  /* 0x0000e400ff067b82 */ /* 0x000e220000000a00 */
[----:B------:R-:W1:Y:S01]  /*0090*/  LDCU.64 UR4, c[0x0][0x358] ;  /* 0x00006b00ff0477ac */ /* 0x000e620008000a00 */
[----:B------:R-:W2:Y:S06]  /*00a0*/  LDCU.64 UR6, c[0x0][0x3b8] ;  /* 0x00007700ff0677ac */ /* 0x000eac0008000a00 */
[----:B------:R-:W3:Y:S08]  /*00b0*/  LDC.64 R12, c[0x0][0x388] ;  /* 0x0000e200ff0c7b82 */ /* 0x000ef00000000a00 */
[----:B------:R-:W4:Y:S01]  /*00c0*/  LDC.64 R2, c[0x0][0x3a0] ;  /* 0x0000e800ff027b82 */ /* 0x000f220000000a00 */
[----:B0-----:R-:W-:-:S06]  /*00d0*/  IMAD.WIDE R6, R0, 0x8, R6 ;  /* 0x0000000800067825 */ /* 0x001fcc00078e0206 */
[----:B-1----:R-:W5:Y:S01]  /*00e0*/  LDG.E.64 R6, desc[UR4][R6.64] ;  /* 0x0000000406067981 */ /* 0x002f62000c1e1b00 */
[----:B---3--:R-:W-:-:S05]  /*00f0*/  IMAD.WIDE R12, R0, 0x8, R12 ;  /* 0x00000008000c7825 */ /* 0x008fca00078e020c */
[----:B------:R-:W5:Y:S02]  /*0100*/  LDG.E.64 R4, desc[UR4][R12.64] ;  /* 0x000000040c047981 */ /* 0x000f64000c1e1b00 */
[----:B-----5:R-:W-:-:S04]  /*0110*/  IMAD.WIDE.U32 R8, R7, R4, RZ ;  /* 0x0000000407087225 */ /* 0x020fc800078e00ff */
[----:B------:R-:W-:-:S04]  /*0120*/  IMAD.WIDE.U32 R10, R6, R4, RZ ;  /* 0x00000004060a7225 */ /* 0x000fc800078e00ff */
[----:B------:R-:W-:-:S03]  /*0130*/  IMAD.WIDE.U32 R8, P0, R5, R6, R8 ;  /* 0x0000000605087225 */ /* 0x000fc60007800008 */
[----:B------:R-:W-:Y:S01]  /*0140*/  IADD3 R4, P1, PT, R11, R8, RZ ;  /* 0x000000080b047210 */ /* 0x000fe20007f3e0ff */
[----:B--2---:R-:W-:-:S04]  /*0150*/  IMAD.WIDE.U32 R14, R10, UR6, RZ ;  /* 0x000000060a0e7c25 */ /* 0x004fc8000f8e00ff */
[----:B------:R-:W-:-:S04]  /*0160*/  IMAD R11, R4, UR6, RZ ;  /* 0x00000006040b7c24 */ /* 0x000fc8000f8e02ff */
[----:B------:R-:W-:-:S05]  /*0170*/  IMAD R11, R10, UR7, R11 ;  /* 0x000000070a0b7c24 */ /* 0x000fca000f8e020b */
[----:B------:R-:W-:-:S05]  /*0180*/  IADD3 R19, PT, PT, R15, R11, RZ ;  /* 0x0000000b0f137210 */ /* 0x000fca0007ffe0ff */
[----:B----4-:R-:W-:-:S04]  /*0190*/  IMAD.WIDE.U32 R12, R19, R2, RZ ;  /* 0x00000002130c7225 */ /* 0x010fc800078e00ff */
[----:B------:R-:W-:-:S04]  /*01a0*/  IMAD.WIDE.U32 R16, R14, R2, RZ ;  /* 0x000000020e107225 */ /* 0x000fc800078e00ff */
[----:B------:R-:W-:Y:S01]  /*01b0*/  IMAD.WIDE.U32 R12, P2, R14, R3, R12 ;  /* 0x000000030e0c7225 */ /* 0x000fe2000784000c */
[----:B------:R-:W-:Y:S02]  /*01c0*/  IADD3.X R15, PT, PT, RZ, RZ, RZ, P0, !PT ;  /* 0x000000ffff0f7210 */ /* 0x000fe400007fe4ff */
[----:B------:R-:W-:Y:S02]  /*01d0*/  IADD3 RZ, P0, PT, R10, R16, RZ ;  /* 0x000000100aff7210 */ /* 0x000fe40007f1e0ff */
[----:B------:R-:W-:Y:S02]  /*01e0*/  IADD3.X R11, PT, PT, RZ, RZ, RZ, P2, !PT ;  /* 0x000000ffff0b7210 */ /* 0x000fe400017fe4ff */
[----:B------:R-:W-:Y:S02]  /*01f0*/  IADD3 R17, P2, PT, R17, R12, RZ ;  /* 0x0000000c11117210 */ /* 0x000fe40007f5e0ff */
[----:B------:R-:W-:Y:S02]  /*0200*/  MOV R14, R9 ;  /* 0x00000009000e7202 */ /* 0x000fe40000000f00 */
[----:B------:R-:W-:-:S02]  /*0210*/  MOV R10, R13 ;  /* 0x0000000d000a7202 */ /* 0x000fc40000000f00 */
[----:B------:R-:W-:Y:S01]  /*0220*/  IADD3.X RZ, P0, PT, R4, R17, RZ, P0, !PT ;  /* 0x0000001104ff7210 */ /* 0x000fe2000071e4ff */
[----:B------:R-:W-:-:S04]  /*0230*/  IMAD.WIDE.U32.X R6, R5, R7, R14, P1 ;  /* 0x0000000705067225 */ /* 0x000fc800008e040e */
[----:B------:R-:W-:Y:S02]  /*0240*/  IMAD.WIDE.U32.X R8, R19, R3, R10, P2 ;  /* 0x0000000313087225 */ /* 0x000fe400010e040a */
[----:B------:R-:W0:Y:S01]  /*0250*/  LDC.64 R10, c[0x0][0x380] ;  /* 0x0000e000ff0a7b82 */ /* 0x000e220000000a00 */
[----:B------:R-:W-:-:S04]  /*0260*/  IADD3.X R5, P0, PT, R6, R8, RZ, P0, !PT ;  /* 0x0000000806057210 */ /* 0x000fc8000071e4ff */
[----:B------:R-:W-:Y:S02]  /*0270*/  IADD3.X R6, PT, PT, R7, R9, RZ, P0, !PT ;  /* 0x0000000907067210 */ /* 0x000fe400007fe4ff */
[----:B------:R-:W-:-:S04]  /*0280*/  ISETP.GE.U32.AND P0, PT, R5, R2, PT ;  /* 0x000000020500720c */ /* 0x000fc80003f06070 */
[----:B------:R-:W-:-:S04]  /*0290*/  ISETP.GE.U32.AND.EX P0, PT, R6, R3, PT, P0 ;  /* 0x000000030600720c */ /* 0x000fc80003f06100 */
[----:B------:R-:W-:Y:S02]  /*02a0*/  SEL R2, R2, RZ, P0 ;  /* 0x000000ff02027207 */ /* 0x000fe40000000000 */
[----:B------:R-:W-:Y:S02]  /*02b0*/  SEL R3, R3, RZ, P0 ;  /* 0x000000ff03037207 */ /* 0x000fe40000000000 */
[----:B------:R-:W-:-:S04]  /*02c0*/  IADD3 R4, P0, PT, -R2, R5, RZ ;  /* 0x0000000502047210 */ /* 0x000fc80007f1e1ff */
[----:B------:R-:W-:Y:S01]  /*02d0*/  IADD3.X R5, PT, PT, ~R3, R6, RZ, P0, !PT ;  /* 0x0000000603057210 */ /* 0x000fe200007fe5ff */
[----:B0-----:R-:W-:-:S05]  /*02e0*/  IMAD.WIDE R2, R0, 0x8, R10 ;  /* 0x0000000800027825 */ /* 0x001fca00078e020a */
[----:B------:R-:W-:Y:S01]  /*02f0*/  STG.E.64 desc[UR4][R2.64], R4 ;  /* 0x0000000402007986 */ /* 0x000fe2000c101b04 */
[----:B------:R-:W-:Y:S05]  /*0300*/  EXIT ;  /* 0x000000000000794d */ /* 0x000fea0003800000 */
.L_x_0:
[----:B------:R-:W-:-:S00]  /*0310*/  BRA `(.L_x_0) ;  /* 0xfffffffc00fc7947 */ /* 0x000fc0000383ffff */
[----:B------:R-:W-:-:S00]  /*0320*/  NOP ;  /* 0x0000000000007918 */ /* 0x000fc00000000000 */
        /* <DEDUP_REMOVED lines=13> */
.L_x_8:


//--------------------- .text._Z20inv_ntt_final_kernelPmim18MontgomeryModArith --------------------------
	.section	.text._Z20inv_ntt_final_kernelPmim18MontgomeryModArith,"ax",@progbits
	.align	128
        .global         _Z20inv_ntt_final_kernelPmim18MontgomeryModArith
        .type           _Z20inv_ntt_final_kernelPmim18MontgomeryModArith,@function
        .size           _Z20inv_ntt_final_kernelPmim18MontgomeryModArith,(.L_x_9 - _Z20inv_ntt_final_kernelPmim18MontgomeryModArith)
        .other          _Z20inv_ntt_final_kernelPmim18MontgomeryModArith,@"STO_CUDA_ENTRY STV_DEFAULT"
_Z20inv_ntt_final_kernelPmim18MontgomeryModArith:
.text._Z20inv_ntt_final_kernelPmim18MontgomeryModArith:
        /* <DEDUP_REMOVED lines=11> */
[----:B------:R-:W3:Y:S01]  /*00b0*/  LDC.64 R8, c[0x0][0x390] ;  /* 0x0000e400ff087b82 */ /* 0x000ee20000000a00 */
[----:B0-----:R-:W-:-:S07]  /*00c0*/  IMAD.WIDE R2, R5, 0x8, R2 ;  /* 0x0000000805027825 */ /* 0x001fce00078e0202 */
[----:B------:R-:W0:Y:S01]  /*00d0*/  LDC.64 R4, c[0x0][0x398] ;  /* 0x0000e600ff047b82 */ /* 0x000e220000000a00 */
[----:B-1----:R-:W3:Y:S02]  /*00e0*/  LDG.E.64 R6, desc[UR4][R2.64] ;  /* 0x0000000402067981 */ /* 0x002ee4000c1e1b00 */
[----:B---3--:R-:W-:-:S04]  /*00f0*/  IMAD.WIDE.U32 R12, R7, R8, RZ ;  /* 0x00000008070c7225 */ /* 0x008fc800078e00ff */
[----:B------:R-:W-:-:S04]  /*0100*/  IMAD.WIDE.U32 R10, R6, R8, RZ ;  /* 0x00000008060a7225 */ /* 0x000fc800078e00ff */
[----:B------:R-:W-:-:S04]  /*0110*/  IMAD.WIDE.U32 R12, P0, R6, R9, R12 ;  /* 0x00000009060c7225 */ /* 0x000fc8000780000c */
[----:B--2---:R-:W-:Y:S01]  /*0120*/  IMAD.WIDE.U32 R16, R10, UR6, RZ ;  /* 0x000000060a107c25 */ /* 0x004fe2000f8e00ff */
[----:B------:R-:W-:-:S05]  /*0130*/  IADD3 R0, P1, PT, R11, R12, RZ ;  /* 0x0000000c0b007210 */ /* 0x000fca0007f3e0ff */
[----:B------:R-:W-:Y:S02]  /*0140*/  IMAD R11, R0, UR6, RZ ;  /* 0x00000006000b7c24 */ /* 0x000fe4000f8e02ff */
[----:B0-----:R-:W-:-:S04]  /*0150*/  IMAD.WIDE.U32 R18, R16, R4, RZ ;  /* 0x0000000410127225 */ /* 0x001fc800078e00ff */
[----:B------:R-:W-:-:S05]  /*0160*/  IMAD R11, R10, UR7, R11 ;  /* 0x000000070a0b7c24 */ /* 0x000fca000f8e020b */
[----:B------:R-:W-:Y:S02]  /*0170*/  IADD3 R21, PT, PT, R17, R11, RZ ;  /* 0x0000000b11157210 */ /* 0x000fe40007ffe0ff */
[----:B------:R-:W-:Y:S02]  /*0180*/  IADD3.X R17, PT, PT, RZ, RZ, RZ, P0, !PT ;  /* 0x000000ffff117210 */ /* 0x000fe400007fe4ff */
[----:B------:R-:W-:Y:S01]  /*0190*/  IADD3 RZ, P0, PT, R10, R18, RZ ;  /* 0x000000120aff7210 */ /* 0x000fe20007f1e0ff */
[----:B------:R-:W-:-:S04]  /*01a0*/  IMAD.WIDE.U32 R14, R21, R4, RZ ;  /* 0x00000004150e7225 */ /* 0x000fc800078e00ff */
[----:B------:R-:W-:Y:S01]  /*01b0*/  IMAD.WIDE.U32 R14, P2, R16, R5, R14 ;  /* 0x00000005100e7225 */ /* 0x000fe2000784000e */
[----:B------:R-:W-:-:S03]  /*01c0*/  MOV R16, R13 ;  /* 0x0000000d00107202 */ /* 0x000fc60000000f00 */
[----:B------:R-:W-:Y:S01]  /*01d0*/  IMAD.X R11, RZ, RZ, RZ, P2 ;  /* 0x000000ffff0b7224 */ /* 0x000fe200010e06ff */
[----:B------:R-:W-:Y:S01]  /*01e0*/  IADD3 R19, P2, PT, R19, R14, RZ ;  /* 0x0000000e13137210 */ /* 0x000fe20007f5e0ff */
[----:B------:R-:W-:Y:S02]  /*01f0*/  IMAD.MOV.U32 R10, RZ, RZ, R15 ;  /* 0x000000ffff0a7224 */ /* 0x000fe400078e000f */
[----:B------:R-:W-:Y:S01]  /*0200*/  IMAD.WIDE.U32.X R6, R7, R9, R16, P1 ;  /* 0x0000000907067225 */ /* 0x000fe200008e0410 */
[----:B------:R-:W-:-:S03]  /*0210*/  IADD3.X RZ, P0, PT, R0, R19, RZ, P0, !PT ;  /* 0x0000001300ff7210 */ /* 0x000fc6000071e4ff */
[----:B------:R-:W-:-:S03]  /*0220*/  IMAD.WIDE.U32.X R8, R21, R5, R10, P2 ;  /* 0x0000000515087225 */ /* 0x000fc600010e040a */
[----:B------:R-:W-:-:S04]  /*0230*/  IADD3.X R11, P0, PT, R6, R8, RZ, P0, !PT ;  /* 0x00000008060b7210 */ /* 0x000fc8000071e4ff */
[----:B------:R-:W-:Y:S02]  /*0240*/  IADD3.X R6, PT, PT, R7, R9, RZ, P0, !PT ;  /* 0x0000000907067210 */ /* 0x000fe400007fe4ff */
[----:B------:R-:W-:-:S04]  /*0250*/  ISETP.GE.U32.AND P0, PT, R11, R4, PT ;  /* 0x000000040b00720c */ /* 0x000fc80003f06070 */
[----:B------:R-:W-:-:S04]  /*0260*/  ISETP.GE.U32.AND.EX P0, PT, R6, R5, PT, P0 ;  /* 0x000000050600720c */ /* 0x000fc80003f06100 */
[----:B------:R-:W-:Y:S02]  /*0270*/  SEL R4, R4, RZ, P0 ;  /* 0x000000ff04047207 */ /* 0x000fe40000000000 */
[----:B------:R-:W-:Y:S02]  /*0280*/  SEL R5, R5, RZ, P0 ;  /* 0x000000ff05057207 */ /* 0x000fe40000000000 */
[----:B------:R-:W-:-:S04]  /*0290*/  IADD3 R4, P0, PT, -R4, R11, RZ ;  /* 0x0000000b04047210 */ /* 0x000fc80007f1e1ff */
[----:B------:R-:W-:-:S05]  /*02a0*/  IADD3.X R5, PT, PT, ~R5, R6, RZ, P0, !PT ;  /* 0x0000000605057210 */ /* 0x000fca00007fe5ff */
[----:B------:R-:W-:Y:S01]  /*02b0*/  STG.E.64 desc[UR4][R2.64], R4 ;  /* 0x0000000402007986 */ /* 0x000fe2000c101b04 */
[----:B------:R-:W-:Y:S05]  /*02c0*/  EXIT ;  /* 0x000000000000794d */ /* 0x000fea0003800000 */
.L_x_1:
        /* <DEDUP_REMOVED lines=11> */
.L_x_9:


//--------------------- .text._Z10ntt_kernelPmiiS_18MontgomeryModArithi --------------------------
	.section	.text._Z10ntt_kernelPmiiS_18MontgomeryModArithi,"ax",@progbits
	.align	128
        .global         _Z10ntt_kernelPmiiS_18MontgomeryModArithi
        .type           _Z10ntt_kernelPmiiS_18MontgomeryModArithi,@function
        .size           _Z10ntt_kernelPmiiS_18MontgomeryModArithi,(.L_x_10 - _Z10ntt_kernelPmiiS_18MontgomeryModArithi)
        .other          _Z10ntt_kernelPmiiS_18MontgomeryModArithi,@"STO_CUDA_ENTRY STV_DEFAULT"
_Z10ntt_kernelPmiiS_18MontgomeryModArithi:
.text._Z10ntt_kernelPmiiS_18MontgomeryModArithi:
[----:B------:R-:W-:Y:S08]  /*0000*/  LDC R1, c[0x0][0x37c] ;  /* 0x0000df00ff017b82 */ /* 0x000ff00000000800 */
[----:B------:R-:W0:Y:S08]  /*0010*/  LDC.64 R2, c[0x0][0x388] ;  /* 0x0000e200ff027b82 */ /* 0x000e300000000a00 */
[----:B------:R-:W1:Y:S01]  /*0020*/  S2UR UR4, SR_CTAID.X ;  /* 0x00000000000479c3 */ /* 0x000e620000002500 */
[----:B0-----:R-:W-:-:S04]  /*0030*/  IABS R9, R3 ;  /* 0x0000000300097213 */ /* 0x001fc80000000000 */
[----:B------:R-:W0:Y:S08]  /*0040*/  I2F.RP R0, R9 ;  /* 0x0000000900007306 */ /* 0x000e300000209400 */
[----:B0-----:R-:W0:Y:S02]  /*0050*/  MUFU.RCP R0, R0 ;  /* 0x0000000000007308 */ /* 0x001e240000001000 */
[----:B0-----:R-:W-:-:S06]  /*0060*/  VIADD R4, R0, 0xffffffe ;  /* 0x0ffffffe00047836 */ /* 0x001fcc0000000000 */
[----:B------:R0:W2:Y:S02]  /*0070*/  F2I.FTZ.U32.TRUNC.NTZ R5, R4 ;  /* 0x0000000400057305 */ /* 0x0000a4000021f000 */
[----:B0-----:R-:W-:Y:S02]  /*0080*/  IMAD.MOV.U32 R4, RZ, RZ, RZ ;  /* 0x000000ffff047224 */ /* 0x001fe400078e00ff */
[----:B--2---:R-:W-:-:S04]  /*0090*/  IMAD.MOV R6, RZ, RZ, -R5 ;  /* 0x000000ffff067224 */ /* 0x004fc800078e0a05 */
[----:B------:R-:W-:Y:S01]  /*00a0*/  IMAD R7, R6, R9, RZ ;  /* 0x0000000906077224 */ /* 0x000fe200078e02ff */
[----:B------:R-:W-:Y:S02]  /*00b0*/  IABS R6, R2 ;  /* 0x0000000200067213 */ /* 0x000fe40000000000 */
[----:B------:R-:W-:Y:S01]  /*00c0*/  LOP3.LUT R2, R2, R3, RZ, 0x3c, !PT ;  /* 0x0000000302027212 */ /* 0x000fe200078e3cff */
[----:B------:R-:W-:Y:S02]  /*00d0*/  IMAD.HI.U32 R5, R5, R7, R4 ;  /* 0x0000000705057227 */ /* 0x000fe400078e0004 */
[----:B------:R-:W1:Y:S01]  /*00e0*/  S2R R7, SR_TID.X ;  /* 0x0000000000077919 */ /* 0x000e620000002100 */
[----:B------:R-:W-:-:S03]  /*00f0*/  ISETP.GE.AND P2, PT, R2, RZ, PT ;  /* 0x000000ff0200720c */ /* 0x000fc60003f46270 */
[----:B------:R-:W-:-:S05]  /*0100*/  IMAD.HI.U32 R5, R5, R6, RZ ;  /* 0x0000000605057227 */ /* 0x000fca00078e00ff */
[----:B------:R-:W-:-:S05]  /*0110*/  IADD3 R0, PT, PT, -R5, RZ, RZ ;  /* 0x000000ff05007210 */ /* 0x000fca0007ffe1ff */
[----:B------:R-:W-:-:S05]  /*0120*/  IMAD R0, R9, R0, R6 ;  /* 0x0000000009007224 */ /* 0x000fca00078e0206 */
[----:B------:R-:W-:-:S13]  /*0130*/  ISETP.GT.U32.AND P1, PT, R9, R0, PT ;  /* 0x000000000900720c */ /* 0x000fda0003f24070 */
[----:B------:R-:W-:Y:S02]  /*0140*/  @!P1 IMAD.IADD R0, R0, 0x1, -R9 ;  /* 0x0000000100009824 */ /* 0x000fe400078e0a09 */
[----:B------:R-:W-:Y:S01]  /*0150*/  @!P1 VIADD R5, R5, 0x1 ;  /* 0x0000000105059836 */ /* 0x000fe20000000000 */
[----:B------:R-:W-:Y:S02]  /*0160*/  ISETP.NE.AND P1, PT, R3, RZ, PT ;  /* 0x000000ff0300720c */ /* 0x000fe40003f25270 */
[----:B------:R-:W-:Y:S02]  /*0170*/  ISETP.GE.U32.AND P0, PT, R0, R9, PT ;  /* 0x000000090000720c */ /* 0x000fe40003f06070 */
[----:B------:R-:W1:Y:S11]  /*0180*/  LDC R0, c[0x0][0x360] ;  /* 0x0000d800ff007b82 */ /* 0x000e760000000800 */
[----:B------:R-:W-:-:S05]  /*0190*/  @P0 VIADD R5, R5, 0x1 ;  /* 0x0000000105050836 */ /* 0x000fca0000000000 */
[----:B------:R-:W-:Y:S02]  /*01a0*/  MOV R2, R5 ;  /* 0x0000000500027202 */ /* 0x000fe40000000f00 */
[----:B------:R-:W-:-:S03]  /*01b0*/  LEA.HI R5, R3, R3, RZ, 0x1 ;  /* 0x0000000303057211 */ /* 0x000fc600078f08ff */
[----:B------:R-:W-:Y:S01]  /*01c0*/  @!P2 IMAD.MOV R2, RZ, RZ, -R2 ;  /* 0x000000ffff02a224 */ /* 0x000fe200078e0a02 */
[----:B------:R-:W-:Y:S02]  /*01d0*/  SHF.R.S32.HI R5, RZ, 0x1, R5 ;  /* 0x00000001ff057819 */ /* 0x000fe40000011405 */
[----:B------:R-:W-:Y:S01]  /*01e0*/  @!P1 LOP3.LUT R2, RZ, R3, RZ, 0x33, !PT ;  /* 0x00000003ff029212 */ /* 0x000fe200078e33ff */
[----:B-1----:R-:W-:-:S04]  /*01f0*/  IMAD R0, R0, UR4, R7 ;  /* 0x0000000400007c24 */ /* 0x002fc8000f8e0207 */
[----:B------:R-:W-:-:S05]  /*0200*/  IMAD R7, R2, R5, RZ ;  /* 0x0000000502077224 */ /* 0x000fca00078e02ff */
[----:B------:R-:W-:-:S13]  /*0210*/  ISETP.GE.AND P0, PT, R0, R7, PT ;  /* 0x000000070000720c */ /* 0x000fda0003f06270 */
[----:B------:R-:W-:Y:S05]  /*0220*/  @P0 EXIT ;  /* 0x000000000000094d */ /* 0x000fea0003800000 */
[-C--:B------:R-:W-:Y:S01]  /*0230*/  IABS R9, R5.reuse ;  /* 0x0000000500097213 */ /* 0x080fe20000000000 */
[----:B------:R-:W0:Y:S01]  /*0240*/  LDC.64 R14, c[0x0][0x390] ;  /* 0x0000e400ff0e7b82 */ /* 0x000e220000000a00 */
[----:B------:R-:W-:Y:S01]  /*0250*/  IABS R8, R0 ;  /* 0x0000000000087213 */ /* 0x000fe20000000000 */
[----:B------:R-:W1:Y:S01]  /*0260*/  LDCU UR6, c[0x0][0x3b8] ;  /* 0x00007700ff0677ac */ /* 0x000e620008000800 */
[----:B------:R-:W2:Y:S01]  /*0270*/  I2F.RP R2, R9 ;  /* 0x0000000900027306 */ /* 0x000ea20000209400 */
[----:B------:R-:W-:Y:S01]  /*0280*/  IABS R10, R5 ;  /* 0x00000005000a7213 */ /* 0x000fe20000000000 */
[----:B------:R-:W3:Y:S06]  /*0290*/  LDCU.64 UR4, c[0x0][0x358] ;  /* 0x00006b00ff0477ac */ /* 0x000eec0008000a00 */
[----:B--2---:R-:W2:Y:S02]  /*02a0*/  MUFU.RCP R2, R2 ;  /* 0x0000000200027308 */ /* 0x004ea40000001000 */
[----:B--2---:R-:W-:-:S02]  /*02b0*/  VIADD R6, R2, 0xffffffe ;  /* 0x0ffffffe02067836 */ /* 0x004fc40000000000 */
[----:B------:R-:W-:-:S04]  /*02c0*/  IMAD.MOV R2, RZ, RZ, -R10 ;  /* 0x000000ffff027224 */ /* 0x000fc800078e0a0a */
[----:B------:R2:W4:Y:S02]  /*02d0*/  F2I.FTZ.U32.TRUNC.NTZ R7, R6 ;  /* 0x0000000600077305 */ /* 0x000524000021f000 */
[----:B--2---:R-:W-:Y:S02]  /*02e0*/  IMAD.MOV.U32 R6, RZ, RZ, RZ ;  /* 0x000000ffff067224 */ /* 0x004fe400078e00ff */
[----:B----4-:R-:W-:-:S04]  /*02f0*/  IMAD.MOV R4, RZ, RZ, -R7 ;  /* 0x000000ffff047224 */ /* 0x010fc800078e0a07 */
[----:B------:R-:W-:Y:S01]  /*0300*/  IMAD R11, R4, R9, RZ ;  /* 0x00000009040b7224 */ /* 0x000fe200078e02ff */
[----:B------:R-:W-:-:S03]  /*0310*/  MOV R4, R8 ;  /* 0x0000000800047202 */ /* 0x000fc60000000f00 */
[----:B------:R-:W-:Y:S02]  /*0320*/  IMAD.HI.U32 R7, R7, R11, R6 ;  /* 0x0000000b07077227 */ /* 0x000fe400078e0006 */
[----:B------:R-:W2:Y:S04]  /*0330*/  LDC.64 R10, c[0x0][0x398] ;  /* 0x0000e600ff0a7b82 */ /* 0x000ea80000000a00 */
[----:B------:R-:W-:-:S04]  /*0340*/  IMAD.HI.U32 R7, R7, R4, RZ ;  /* 0x0000000407077227 */ /* 0x000fc800078e00ff */
[----:B------:R-:W-:-:S05]  /*0350*/  IMAD R2, R7, R2, R4 ;  /* 0x0000000207027224 */ /* 0x000fca00078e0204 */
[----:B------:R-:W-:-:S13]  /*0360*/  ISETP.GT.U32.AND P1, PT, R9, R2, PT ;  /* 0x000000020900720c */ /* 0x000fda0003f24070 */
[----:B------:R-:W-:Y:S01]  /*0370*/  @!P1 IMAD.IADD R2, R2, 0x1, -R9 ;  /* 0x0000000102029824 */ /* 0x000fe200078e0a09 */
[----:B------:R-:W-:Y:S02]  /*0380*/  @!P1 IADD3 R7, PT, PT, R7, 0x1, RZ ;  /* 0x0000000107079810 */ /* 0x000fe40007ffe0ff */
[----:B------:R-:W-:Y:S02]  /*0390*/  ISETP.NE.AND P1, PT, R5, RZ, PT ;  /* 0x000000ff0500720c */ /* 0x000fe40003f25270 */
[----:B------:R-:W-:Y:S02]  /*03a0*/  ISETP.GE.U32.AND P0, PT, R2, R9, PT ;  /* 0x000000090200720c */ /* 0x000fe40003f06070 */
[----:B------:R-:W-:-:S04]  /*03b0*/  LOP3.LUT R2, R0, R5, RZ, 0x3c, !PT ;  /* 0x0000000500027212 */ /* 0x000fc800078e3cff */
[----:B------:R-:W-:-:S07]  /*03c0*/  ISETP.GE.AND P2, PT, R2, RZ, PT ;  /* 0x000000ff0200720c */ /* 0x000fce0003f46270 */
[----:B------:R-:W-:-:S04]  /*03d0*/  @P0 VIADD R7, R7, 0x1 ;  /* 0x0000000107070836 */ /* 0x000fc80000000000 */
[----:B------:R-:W-:Y:S02]  /*03e0*/  IMAD.MOV.U32 R2, RZ, RZ, R7 ;  /* 0x000000ffff027224 */ /* 0x000fe400078e0007 */
[----:B------:R-:W4:Y:S02]  /*03f0*/  LDC.64 R6, c[0x0][0x380] ;  /* 0x0000e000ff067b82 */ /* 0x000f240000000a00 */
[----:B------:R-:W-:Y:S01]  /*0400*/  @!P2 IMAD.MOV R2, RZ, RZ, -R2 ;  /* 0x000000ffff02a224 */ /* 0x000fe200078e0a02 */
[----:B------:R-:W-:-:S04]  /*0410*/  @!P1 LOP3.LUT R2, RZ, R5, RZ, 0x33, !PT ;  /* 0x00000005ff029212 */ /* 0x000fc800078e33ff */
[----:B------:R-:W-:-:S05]  /*0420*/  IADD3 R4, PT, PT, -R2, RZ, RZ ;  /* 0x000000ff02047210 */ /* 0x000fca0007ffe1ff */
[----:B------:R-:W-:-:S04]  /*0430*/  IMAD R0, R5, R4, R0 ;  /* 0x0000000405007224 */ /* 0x000fc800078e0200 */
[----:B------:R-:W-:-:S04]  /*0440*/  IMAD R3, R2, R3, R0 ;  /* 0x0000000302037224 */ /* 0x000fc800078e0200 */
[----:B----4-:R-:W-:-:S04]  /*0450*/  IMAD.WIDE R6, R3, 0x8, R6 ;  /* 0x0000000803067825 */ /* 0x010fc800078e0206 */
[----:B-1----:R-:W-:Y:S01]  /*0460*/  VIADD R3, R0, UR6 ;  /* 0x0000000600037c36 */ /* 0x002fe20008000000 */
[----:B---3--:R-:W3:Y:S01]  /*0470*/  LDG.E.64 R8, desc[UR4][R6.64] ;  /* 0x0000000406087981 */ /* 0x008ee2000c1e1b00 */
[----:B------:R-:W-:Y:S01]  /*0480*/  IMAD.WIDE R4, R5, 0x8, R6 ;  /* 0x0000000805047825 */ /* 0x000fe200078e0206 */
[----:B------:R-:W1:Y:S03]  /*0490*/  LDCU.64 UR6, c[0x0][0x3b0] ;  /* 0x00007600ff0677ac */ /* 0x000e660008000a00 */
[----:B0-----:R-:W-:Y:S01]  /*04a0*/  IMAD.WIDE R14, R3, 0x8, R14 ;  /* 0x00000008030e7825 */ /* 0x001fe200078e020e */
[----:B------:R-:W4:Y:S05]  /*04b0*/  LDG.E.64 R16, desc[UR4][R4.64] ;  /* 0x0000000404107981 */ /* 0x000f2a000c1e1b00 */
[----:B------:R-:W4:Y:S02]  /*04c0*/  LDG.E.64 R14, desc[UR4][R14.64] ;  /* 0x000000040e0e7981 */ /* 0x000f24000c1e1b00 */
[----:B----4-:R-:W-:-:S04]  /*04d0*/  IMAD.WIDE.U32 R20, R17, R14, RZ ;  /* 0x0000000e11147225 */ /* 0x010fc800078e00ff */
[----:B------:R-:W-:-:S04]  /*04e0*/  IMAD.WIDE.U32 R22, R16, R14, RZ ;  /* 0x0000000e10167225 */ /* 0x000fc800078e00ff */
[----:B------:R-:W-:-:S03]  /*04f0*/  IMAD.WIDE.U32 R20, P0, R15, R16, R20 ;  /* 0x000000100f147225 */ /* 0x000fc60007800014 */
[----:B------:R-:W-:Y:S01]  /*0500*/  IADD3 R0, P1, PT, R23, R20, RZ ;  /* 0x0000001417007210 */ /* 0x000fe20007f3e0ff */
[----:B-1----:R-:W-:-:S04]  /*0510*/  IMAD.WIDE.U32 R18, R22, UR6, RZ ;  /* 0x0000000616127c25 */ /* 0x002fc8000f8e00ff */
[----:B------:R-:W-:-:S04]  /*0520*/  IMAD R3, R0, UR6, RZ ;  /* 0x0000000600037c24 */ /* 0x000fc8000f8e02ff */
[----:B------:R-:W-:-:S04]  /*0530*/  IMAD R3, R22, UR7, R3 ;  /* 0x0000000716037c24 */ /* 0x000fc8000f8e0203 */
[----:B------:R-:W-:-:S04]  /*0540*/  IMAD.IADD R25, R19, 0x1, R3 ;  /* 0x0000000113197824 */ /* 0x000fc800078e0203 */
[----:B--2---:R-:W-:Y:S01]  /*0550*/  IMAD.WIDE.U32 R12, R25, R10, RZ ;  /* 0x0000000a190c7225 */ /* 0x004fe200078e00ff */
[----:B------:R-:W-:-:S03]  /*0560*/  IADD3.X R3, PT, PT, RZ, RZ, RZ, P0, !PT ;  /* 0x000000ffff037210 */ /* 0x000fc600007fe4ff */
[----:B------:R-:W-:-:S04]  /*0570*/  IMAD.WIDE.U32 R12, P2, R18, R11, R12 ;  /* 0x0000000b120c7225 */ /* 0x000fc8000784000c */
[----:B------:R-:W-:-:S04]  /*0580*/  IMAD.WIDE.U32 R18, R18, R10, RZ ;  /* 0x0000000a12127225 */ /* 0x000fc800078e00ff */
[----:B------:R-:W-:Y:S01]  /*0590*/  IMAD.X R23, RZ, RZ, RZ, P2 ;  /* 0x000000ffff177224 */ /* 0x000fe200010e06ff */
[----:B------:R-:W-:Y:S01]  /*05a0*/  IADD3 RZ, P0, PT, R22, R18, RZ ;  /* 0x0000001216ff7210 */ /* 0x000fe20007f1e0ff */
[----:B------:R-:W-:Y:S01]  /*05b0*/  IMAD.MOV.U32 R2, RZ, RZ, R21 ;  /* 0x000000ffff027224 */ /* 0x000fe200078e0015 */
[----:B------:R-:W-:Y:S02]  /*05c0*/  IADD3 R19, P2, PT, R19, R12, RZ ;  /* 0x0000000c13137210 */ /* 0x000fe40007f5e0ff */
[----:B------:R-:W-:Y:S01]  /*05d0*/  MOV R22, R13 ;  /* 0x0000000d00167202 */ /* 0x000fe20000000f00 */
[----:B------:R-:W-:Y:S01]  /*05e0*/  IMAD.WIDE.U32.X R2, R15, R17, R2, P1 ;  /* 0x000000110f027225 */ /* 0x000fe200008e0402 */
[----:B------:R-:W-:-:S03]  /*05f0*/  IADD3.X RZ, P0, PT, R0, R19, RZ, P0, !PT ;  /* 0x0000001300ff7210 */ /* 0x000fc6000071e4ff */
[----:B------:R-:W-:-:S03]  /*0600*/  IMAD.WIDE.U32.X R22, R25, R11, R22, P2 ;  /* 0x0000000b19167225 */ /* 0x000fc600010e0416 */
[----:B------:R-:W-:-:S05]  /*0610*/  IADD3.X R0, P0, PT, R2, R22, RZ, P0, !PT ;  /* 0x0000001602007210 */ /* 0x000fca000071e4ff */
[----:B------:R-:W-:Y:S01]  /*0620*/  IMAD.X R2, R3, 0x1, R23, P0 ;  /* 0x0000000103027824 */ /* 0x000fe200000e0617 */
[----:B------:R-:W-:-:S04]  /*0630*/  ISETP.GE.U32.AND P0, PT, R0, R10, PT ;  /* 0x0000000a0000720c */ /* 0x000fc80003f06070 */
[----:B------:R-:W-:-:S04]  /*0640*/  ISETP.GE.U32.AND.EX P0, PT, R2, R11, PT, P0 ;  /* 0x0000000b0200720c */ /* 0x000fc80003f06100 */
[----:B------:R-:W-:Y:S02]  /*0650*/  SEL R17, R10, RZ, P0 ;  /* 0x000000ff0a117207 */ /* 0x000fe40000000000 */
[----:B------:R-:W-:Y:S02]  /*0660*/  SEL R19, R11, RZ, P0 ;  /* 0x000000ff0b137207 */ /* 0x000fe40000000000 */
[----:B------:R-:W-:-:S04]  /*0670*/  IADD3 R17, P1, PT, -R17, R0, RZ ;  /* 0x0000000011117210 */ /* 0x000fc80007f3e1ff */
[-C--:B---3--:R-:W-:Y:S01]  /*0680*/  IADD3 R15, P2, PT, R8, R17.reuse, RZ ;  /* 0x00000011080f7210 */ /* 0x088fe20007f5e0ff */
[----:B------:R-:W-:Y:S01]  /*0690*/  IMAD.X R19, R2, 0x1, ~R19, P1 ;  /* 0x0000000102137824 */ /* 0x000fe200008e0e13 */
[----:B------:R-:W-:Y:S02]  /*06a0*/  ISETP.GE.U32.AND P1, PT, R8, R17, PT ;  /* 0x000000110800720c */ /* 0x000fe40003f26070 */
[----:B------:R-:W-:Y:S02]  /*06b0*/  ISETP.GE.U32.AND P0, PT, R15, R10, PT ;  /* 0x0000000a0f00720c */ /* 0x000fe40003f06070 */
[CC--:B------:R-:W-:Y:S02]  /*06c0*/  IADD3.X R0, PT, PT, R9.reuse, R19.reuse, RZ, P2, !PT ;  /* 0x0000001309007210 */ /* 0x0c0fe400017fe4ff */
[----:B------:R-:W-:Y:S02]  /*06d0*/  ISETP.GE.U32.AND.EX P1, PT, R9, R19, PT, P1 ;  /* 0x000000130900720c */ /* 0x000fe40003f26110 */
[----:B------:R-:W-:-:S02]  /*06e0*/  ISETP.GE.U32.AND.EX P0, PT, R0, R11, PT, P0 ;  /* 0x0000000b0000720c */ /* 0x000fc40003f06100 */
[C---:B------:R-:W-:Y:S02]  /*06f0*/  SEL R3, R10.reuse, RZ, !P1 ;  /* 0x000000ff0a037207 */ /* 0x040fe40004800000 */
[----:B------:R-:W-:Y:S02]  /*0700*/  SEL R2, R10, RZ, P0 ;  /* 0x000000ff0a027207 */ /* 0x000fe40000000000 */
[C---:B------:R-:W-:Y:S02]  /*0710*/  SEL R13, R11.reuse, RZ, !P1 ;  /* 0x000000ff0b0d7207 */ /* 0x040fe40004800000 */
[----:B------:R-:W-:Y:S02]  /*0720*/  IADD3 R2, P1, PT, -R2, R15, RZ ;  /* 0x0000000f02027210 */ /* 0x000fe40007f3e1ff */
[----:B------:R-:W-:Y:S02]  /*0730*/  SEL R11, R11, RZ, P0 ;  /* 0x000000ff0b0b7207 */ /* 0x000fe40000000000 */
[----:B------:R-:W-:-:S03]  /*0740*/  IADD3 R8, P2, P3, R3, R8, -R17 ;  /* 0x0000000803087210 */ /* 0x000fc60007b5e811 */
[----:B------:R-:W-:Y:S01]  /*0750*/  IMAD.X R3, R0, 0x1, ~R11, P1 ;  /* 0x0000000100037824 */ /* 0x000fe200008e0e0b */
[----:B------:R-:W-:-:S04]  /*0760*/  IADD3.X R9, PT, PT, R13, R9, ~R19, P2, P3 ;  /* 0x000000090d097210 */ /* 0x000fc800017e6c13 */
[----:B------:R-:W-:Y:S04]  /*0770*/  STG.E.64 desc[UR4][R6.64], R2 ;  /* 0x0000000206007986 */ /* 0x000fe8000c101b04 */
[----:B------:R-:W-:Y:S01]  /*0780*/  STG.E.64 desc[UR4][R4.64], R8 ;  /* 0x0000000804007986 */ /* 0x000fe2000c101b04 */
[----:B------:R-:W-:Y:S05]  /*0790*/  EXIT ;  /* 0x000000000000794d */ /* 0x000fea0003800000 */
.L_x_2:
        /* <DEDUP_REMOVED lines=14> */
.L_x_10:


//--------------------- .text._Z18bit_reverse_kernelPmi --------------------------
	.section	.text._Z18bit_reverse_kernelPmi,"ax",@progbits
	.align	128
        .global         _Z18bit_reverse_kernelPmi
        .type           _Z18bit_reverse_kernelPmi,@function
        .size           _Z18bit_reverse_kernelPmi,(.L_x_11 - _Z18bit_reverse_kernelPmi)
        .other          _Z18bit_reverse_kernelPmi,@"STO_CUDA_ENTRY STV_DEFAULT"
_Z18bit_reverse_kernelPmi:
.text._Z18bit_reverse_kernelPmi:
        /* <DEDUP_REMOVED lines=8> */
[----:B------:R-:W-:Y:S01]  /*0080*/  USHF.R.S32.HI UR4, URZ, 0x1, UR4 ;  /* 0x00000001ff047899 */ /* 0x000fe20008011404 */
[----:B------:R-:W-:-:S03]  /*0090*/  IMAD.MOV.U32 R6, RZ, RZ, RZ ;  /* 0x000000ffff067224 */ /* 0x000fc600078e00ff */
[----:B------:R-:W-:-:S09]  /*00a0*/  UISETP.GE.AND UP0, UPT, UR4, 0x1, UPT ;  /* 0x000000010400788c */ /* 0x000fd2000bf06270 */
[----:B------:R-:W-:Y:S05]  /*00b0*/  BRA.U !UP0, `(.L_x_3) ;  /* 0x0000000108247547 */ /* 0x000fea000b800000 */
[----:B------:R-:W-:Y:S01]  /*00c0*/  IMAD.MOV.U32 R6, RZ, RZ, RZ ;  /* 0x000000ffff067224 */ /* 0x000fe200078e00ff */
[----:B------:R-:W-:-:S07]  /*00d0*/  MOV R0, R5 ;  /* 0x0000000500007202 */ /* 0x000fce0000000f00 */
.L_x_4:
[----:B------:R-:W-:Y:S01]  /*00e0*/  UISETP.GT.U32.AND UP0, UPT, UR4, 0x1, UPT ;  /* 0x000000010400788c */ /* 0x000fe2000bf04070 */
[----:B------:R-:W-:Y:S01]  /*00f0*/  LOP3.LUT R3, R0, 0x1, RZ, 0xc0, !PT ;  /* 0x0000000100037812 */ /* 0x000fe200078ec0ff */
[----:B------:R-:W-:Y:S01]  /*0100*/  USHF.R.U32.HI UR5, URZ, 0x1, UR4 ;  /* 0x00000001ff057899 */ /* 0x000fe20008011604 */
[----:B------:R-:W-:Y:S02]  /*0110*/  SHF.R.S32.HI R0, RZ, 0x1, R0 ;  /* 0x00000001ff007819 */ /* 0x000fe40000011400 */
[----:B------:R-:W-:-:S04]  /*0120*/  LEA R6, R6, R3, 0x1 ;  /* 0x0000000306067211 */ /* 0x000fc800078e08ff */
[----:B------:R-:W-:Y:S01]  /*0130*/  UMOV UR4, UR5 ;  /* 0x0000000500047c82 */ /* 0x000fe20008000000 */
[----:B------:R-:W-:Y:S05]  /*0140*/  BRA.U UP0, `(.L_x_4) ;  /* 0xfffffffd00e47547 */ /* 0x000fea000b83ffff */
.L_x_3:
[----:B------:R-:W-:-:S13]  /*0150*/  ISETP.GE.AND P0, PT, R5, R6, PT ;  /* 0x000000060500720c */ /* 0x000fda0003f06270 */
[----:B------:R-:W-:Y:S05]  /*0160*/  @P0 EXIT ;  /* 0x000000000000094d */ /* 0x000fea0003800000 */
[----:B------:R-:W0:Y:S01]  /*0170*/  LDC.64 R2, c[0x0][0x380] ;  /* 0x0000e000ff027b82 */ /* 0x000e220000000a00 */
[----:B------:R-:W1:Y:S01]  /*0180*/  LDCU.64 UR4, c[0x0][0x358] ;  /* 0x00006b00ff0477ac */ /* 0x000e620008000a00 */
[----:B0-----:R-:W-:-:S04]  /*0190*/  IMAD.WIDE R6, R6, 0x8, R2 ;  /* 0x0000000806067825 */ /* 0x001fc800078e0202 */
[----:B------:R-:W-:Y:S01]  /*01a0*/  IMAD.WIDE R2, R5, 0x8, R2 ;  /* 0x0000000805027825 */ /* 0x000fe200078e0202 */
[----:B-1----:R-:W2:Y:S04]  /*01b0*/  LDG.E.64 R8, desc[UR4][R6.64] ;  /* 0x0000000406087981 */ /* 0x002ea8000c1e1b00 */
[----:B------:R-:W3:Y:S04]  /*01c0*/  LDG.E.64 R4, desc[UR4][R2.64] ;  /* 0x0000000402047981 */ /* 0x000ee8000c1e1b00 */
[----:B--2---:R-:W-:Y:S04]  /*01d0*/  STG.E.64 desc[UR4][R2.64], R8 ;  /* 0x0000000802007986 */ /* 0x004fe8000c101b04 */
[----:B---3--:R-:W-:Y:S01]  /*01e0*/  STG.E.64 desc[UR4][R6.64], R4 ;  /* 0x0000000406007986 */ /* 0x008fe2000c101b04 */
[----:B------:R-:W-:Y:S05]  /*01f0*/  EXIT ;  /* 0x000000000000794d */ /* 0x000fea0003800000 */
.L_x_5:
        /* <DEDUP_REMOVED lines=16> */
.L_x_11:


//--------------------- .text._Z16from_mont_kernelPmi18MontgomeryModArith --------------------------
	.section	.text._Z16from_mont_kernelPmi18MontgomeryModArith,"ax",@progbits
	.align	128
        .global         _Z16from_mont_kernelPmi18MontgomeryModArith
        .type           _Z16from_mont_kernelPmi18MontgomeryModArith,@function
        .size           _Z16from_mont_kernelPmi18MontgomeryModArith,(.L_x_12 - _Z16from_mont_kernelPmi18MontgomeryModArith)
        .other          _Z16from_mont_kernelPmi18MontgomeryModArith,@"STO_CUDA_ENTRY STV_DEFAULT"
_Z16from_mont_kernelPmi18MontgomeryModArith:
.text._Z16from_mont_kernelPmi18MontgomeryModArith:
        /* <DEDUP_REMOVED lines=10> */
[----:B------:R-:W2:Y:S01]  /*00a0*/  LDCU.64 UR6, c[0x0][0x3a8] ;  /* 0x00007500ff0677ac */ /* 0x000ea20008000a00 */
[----:B0-----:R-:W-:-:S05]  /*00b0*/  IMAD.WIDE R2, R5, 0x8, R2 ;  /* 0x0000000805027825 */ /* 0x001fca00078e0202 */
[----:B------:R-:W0:Y:S01]  /*00c0*/  LDC.64 R4, c[0x0][0x390] ;  /* 0x0000e400ff047b82 */ /* 0x000e220000000a00 */
[----:B-1----:R-:W2:Y:S02]  /*00d0*/  LDG.E.64 R6, desc[UR4][R2.64] ;  /* 0x0000000402067981 */ /* 0x002ea4000c1e1b00 */
[----:B--2---:R-:W-:Y:S02]  /*00e0*/  IMAD R11, R7, UR6, RZ ;  /* 0x00000006070b7c24 */ /* 0x004fe4000f8e02ff */
[----:B------:R-:W-:-:S04]  /*00f0*/  IMAD.WIDE.U32 R8, R6, UR6, RZ ;  /* 0x0000000606087c25 */ /* 0x000fc8000f8e00ff */
[----:B------:R-:W-:-:S04]  /*0100*/  IMAD R11, R6, UR7, R11 ;  /* 0x00000007060b7c24 */ /* 0x000fc8000f8e020b */
[----:B------:R-:W-:-:S04]  /*0110*/  IMAD.IADD R15, R9, 0x1, R11 ;  /* 0x00000001090f7824 */ /* 0x000fc800078e020b */
[----:B0-----:R-:W-:-:S04]  /*0120*/  IMAD.WIDE.U32 R10, R15, R4, RZ ;  /* 0x000000040f0a7225 */ /* 0x001fc800078e00ff */
[----:B------:R-:W-:-:S04]  /*0130*/  IMAD.WIDE.U32 R10, P0, R8, R5, R10 ;  /* 0x00000005080a7225 */ /* 0x000fc8000780000a */
[----:B------:R-:W-:Y:S01]  /*0140*/  IMAD.WIDE.U32 R8, R8, R4, RZ ;  /* 0x0000000408087225 */ /* 0x000fe200078e00ff */
[----:B------:R-:W-:-:S03]  /*0150*/  IADD3.X R13, PT, PT, RZ, RZ, RZ, P0, !PT ;  /* 0x000000ffff0d7210 */ /* 0x000fc600007fe4ff */
[----:B------:R-:W-:Y:S01]  /*0160*/  IMAD.MOV.U32 R12, RZ, RZ, R11 ;  /* 0x000000ffff0c7224 */ /* 0x000fe200078e000b */
[----:B------:R-:W-:Y:S02]  /*0170*/  IADD3 R17, P1, PT, R9, R10, RZ ;  /* 0x0000000a09117210 */ /* 0x000fe40007f3e0ff */
[----:B------:R-:W-:-:S03]  /*0180*/  IADD3 RZ, P0, PT, R6, R8, RZ ;  /* 0x0000000806ff7210 */ /* 0x000fc60007f1e0ff */
[----:B------:R-:W-:Y:S01]  /*0190*/  IMAD.WIDE.U32.X R8, R15, R5, R12, P1 ;  /* 0x000000050f087225 */ /* 0x000fe200008e040c */
[----:B------:R-:W-:-:S04]  /*01a0*/  IADD3.X RZ, P0, PT, R7, R17, RZ, P0, !PT ;  /* 0x0000001107ff7210 */ /* 0x000fc8000071e4ff */
[----:B------:R-:W-:-:S04]  /*01b0*/  IADD3.X R7, P0, PT, RZ, R8, RZ, P0, !PT ;  /* 0x00000008ff077210 */ /* 0x000fc8000071e4ff */
[----:B------:R-:W-:Y:S02]  /*01c0*/  IADD3.X R8, PT, PT, RZ, R9, RZ, P0, !PT ;  /* 0x00000009ff087210 */ /* 0x000fe400007fe4ff */
[----:B------:R-:W-:-:S04]  /*01d0*/  ISETP.GE.U32.AND P0, PT, R7, R4, PT ;  /* 0x000000040700720c */ /* 0x000fc80003f06070 */
[----:B------:R-:W-:-:S04]  /*01e0*/  ISETP.GE.U32.AND.EX P0, PT, R8, R5, PT, P0 ;  /* 0x000000050800720c */ /* 0x000fc80003f06100 */
[----:B------:R-:W-:Y:S02]  /*01f0*/  SEL R4, R4, RZ, P0 ;  /* 0x000000ff04047207 */ /* 0x000fe40000000000 */
[----:B------:R-:W-:Y:S02]  /*0200*/  SEL R5, R5, RZ, P0 ;  /* 0x000000ff05057207 */ /* 0x000fe40000000000 */
[----:B------:R-:W-:-:S05]  /*0210*/  IADD3 R4, P0, PT, -R4, R7, RZ ;  /* 0x0000000704047210 */ /* 0x000fca0007f1e1ff */
[----:B------:R-:W-:-:S05]  /*0220*/  IMAD.X R5, R8, 0x1, ~R5, P0 ;  /* 0x0000000108057824 */ /* 0x000fca00000e0e05 */
[----:B------:R-:W-:Y:S01]  /*0230*/  STG.E.64 desc[UR4][R2.64], R4 ;  /* 0x0000000402007986 */ /* 0x000fe2000c101b04 */
[----:B------:R-:W-:Y:S05]  /*0240*/  EXIT ;  /* 0x000000000000794d */ /* 0x000fea0003800000 */
.L_x_6:
        /* <DEDUP_REMOVED lines=11> */
.L_x_12:


//--------------------- .text._Z14to_mont_kernelPmi18MontgomeryModArith --------------------------
	.section	.text._Z14to_mont_kernelPmi18MontgomeryModArith,"ax",@progbits
	.align	128
        .global         _Z14to_mont_kernelPmi18MontgomeryModArith
        .type           _Z14to_mont_kernelPmi18MontgomeryModArith,@function
        .size           _Z14to_mont_kernelPmi18MontgomeryModArith,(.L_x_13 - _Z14to_mont_kernelPmi18MontgomeryModArith)
        .other          _Z14to_mont_kernelPmi18MontgomeryModArith,@"STO_CUDA_ENTRY STV_DEFAULT"
_Z14to_mont_kernelPmi18MontgomeryModArith:
.text._Z14to_mont_kernelPmi18MontgomeryModArith:
        /* <DEDUP_REMOVED lines=10> */
[----:B------:R-:W2:Y:S01]  /*00a0*/  LDCU.128 UR8, c[0x0][0x3a0] ;  /* 0x00007400ff0877ac */ /* 0x000ea20008000c00 */
[----:B0-----:R-:W-:-:S05]  /*00b0*/  IMAD.WIDE R2, R5, 0x8, R2 ;  /* 0x0000000805027825 */ /* 0x001fca00078e0202 */
[----:B------:R-:W0:Y:S01]  /*00c0*/  LDC.64 R4, c[0x0][0x390] ;  /* 0x0000e400ff047b82 */ /* 0x000e220000000a00 */
[----:B-1----:R-:W2:Y:S02]  /*00d0*/  LDG.E.64 R6, desc[UR4][R2.64] ;  /* 0x0000000402067981 */ /* 0x002ea4000c1e1b00 */
[----:B--2---:R-:W-:-:S04]  /*00e0*/  IMAD.WIDE.U32 R10, R7, UR8, RZ ;  /* 0x00000008070a7c25 */ /* 0x004fc8000f8e00ff */
[----:B------:R-:W-:-:S04]  /*00f0*/  IMAD.WIDE.U32 R8, R6, UR8, RZ ;  /* 0x0000000806087c25 */ /* 0x000fc8000f8e00ff */
[----:B------:R-:W-:-:S04]  /*0100*/  IMAD.WIDE.U32 R10, P0, R6, UR9, R10 ;  /* 0x00000009060a7c25 */ /* 0x000fc8000f80000a */
[----:B------:R-:W-:Y:S01]  /*0110*/  IMAD.WIDE.U32 R12, R8, UR10, RZ ;  /* 0x0000000a080c7c25 */ /* 0x000fe2000f8e00ff */
[----:B------:R-:W-:-:S05]  /*0120*/  IADD3 R0, P1, PT, R9, R10, RZ ;  /* 0x0000000a09007210 */ /* 0x000fca0007f3e0ff */
[----:B------:R-:W-:-:S04]  /*0130*/  IMAD R9, R0, UR10, RZ ;  /* 0x0000000a00097c24 */ /* 0x000fc8000f8e02ff */
[----:B------:R-:W-:-:S05]  /*0140*/  IMAD R9, R8, UR11, R9 ;  /* 0x0000000b08097c24 */ /* 0x000fca000f8e0209 */
[----:B------:R-:W-:Y:S02]  /*0150*/  IADD3 R19, PT, PT, R13, R9, RZ ;  /* 0x000000090d137210 */ /* 0x000fe40007ffe0ff */
[----:B------:R-:W-:-:S03]  /*0160*/  IADD3.X R13, PT, PT, RZ, RZ, RZ, P0, !PT ;  /* 0x000000ffff0d7210 */ /* 0x000fc600007fe4ff */
[----:B0-----:R-:W-:-:S04]  /*0170*/  IMAD.WIDE.U32 R14, R19, R4, RZ ;  /* 0x00000004130e7225 */ /* 0x001fc800078e00ff */
[----:B------:R-:W-:-:S04]  /*0180*/  IMAD.WIDE.U32 R16, P2, R12, R5, R14 ;  /* 0x000000050c107225 */ /* 0x000fc8000784000e */
[----:B------:R-:W-:Y:S01]  /*0190*/  IMAD.WIDE.U32 R14, R12, R4, RZ ;  /* 0x000000040c0e7225 */ /* 0x000fe200078e00ff */
[----:B------:R-:W-:-:S03]  /*01a0*/  MOV R12, R11 ;  /* 0x0000000b000c7202 */ /* 0x000fc60000000f00 */
[----:B------:R-:W-:Y:S01]  /*01b0*/  IMAD.X R9, RZ, RZ, RZ, P2 ;  /* 0x000000ffff097224 */ /* 0x000fe200010e06ff */
[----:B------:R-:W-:Y:S01]  /*01c0*/  IADD3 R15, P2, PT, R15, R16, RZ ;  /* 0x000000100f0f7210 */ /* 0x000fe20007f5e0ff */
[----:B------:R-:W-:Y:S01]  /*01d0*/  IMAD.WIDE.U32.X R6, R7, UR9, R12, P1 ;  /* 0x0000000907067c25 */ /* 0x000fe200088e040c */
[----:B------:R-:W-:-:S03]  /*01e0*/  IADD3 RZ, P0, PT, R8, R14, RZ ;  /* 0x0000000e08ff7210 */ /* 0x000fc60007f1e0ff */
[----:B------:R-:W-:Y:S01]  /*01f0*/  IMAD.MOV.U32 R8, RZ, RZ, R17 ;  /* 0x000000ffff087224 */ /* 0x000fe200078e0011 */
        /* <DEDUP_REMOVED lines=12> */
.L_x_7:
        /* <DEDUP_REMOVED lines=12> */
.L_x_13:


//--------------------- .nv.shared.reserved.0     --------------------------
	.section	.nv.shared.reserved.0,"aw",@nobits
	.weak		__nv_reservedSMEM_offset_0_alias
	.size		__nv_reservedSMEM_offset_0_alias, 0, 64
	.other		__nv_reservedSMEM_offset_0_alias,@"STO_CUDA_RESERVED_SHARED STV_DEFAULT"
__nv_reservedSMEM_offset_0_alias:
	.zero		0
	.zero		64


//--------------------- .nv.constant0._Z20pointwise_mul_kernelPmPKmS1_i18MontgomeryModArith --------------------------
	.section	.nv.constant0._Z20pointwise_mul_kernelPmPKmS1_i18MontgomeryModArith,"a",@progbits
	.sectionflags	@""
	.align	4
.nv.constant0._Z20pointwise_mul_kernelPmPKmS1_i18MontgomeryModArith:
	.zero		960


//--------------------- .nv.constant0._Z20inv_ntt_final_kernelPmim18MontgomeryModArith --------------------------
	.section	.nv.constant0._Z20inv_ntt_final_kernelPmim18MontgomeryModArith,"a",@progbits
	.sectionflags	@""
	.align	4
.nv.constant0._Z20inv_ntt_final_kernelPmim18MontgomeryModArith:
	.zero		952


//--------------------- .nv.constant0._Z10ntt_kernelPmiiS_18MontgomeryModArithi --------------------------
	.section	.nv.constant0._Z10ntt_kernelPmiiS_18MontgomeryModArithi,"a",@progbits
	.sectionflags	@""
	.align	4
.nv.constant0._Z10ntt_kernelPmiiS_18MontgomeryModArithi:
	.zero		956


//--------------------- .nv.constant0._Z18bit_reverse_kernelPmi --------------------------
	.section	.nv.constant0._Z18bit_reverse_kernelPmi,"a",@progbits
	.sectionflags	@""
	.align	4
.nv.constant0._Z18bit_reverse_kernelPmi:
	.zero		908


//--------------------- .nv.constant0._Z16from_mont_kernelPmi18MontgomeryModArith --------------------------
	.section	.nv.constant0._Z16from_mont_kernelPmi18MontgomeryModArith,"a",@progbits
	.sectionflags	@""
	.align	4
.nv.constant0._Z16from_mont_kernelPmi18MontgomeryModArith:
	.zero		944


//--------------------- .nv.constant0._Z14to_mont_kernelPmi18MontgomeryModArith --------------------------
	.section	.nv.constant0._Z14to_mont_kernelPmi18MontgomeryModArith,"a",@progbits
	.sectionflags	@""
	.align	4
.nv.constant0._Z14to_mont_kernelPmi18MontgomeryModArith:
	.zero		944


//--------------------- SYMBOLS --------------------------

	.type		.nv.reservedSmem.offset0,@object
	.size		.nv.reservedSmem.offset0,0x4
